	.target	sm_103a

	.elftype	@"ET_EXEC"


//--------------------- .note.nv.tkinfo           --------------------------
	.section	.note.nv.tkinfo,"",@"SHT_NOTE"
	.sectionflags	@"SHF_NOTE_NV_TKINFO"
	.tkinfo
        /*0018*/ 	.word	0x00000002
        /*0030*/ 	.string	""
        /*0030*/ 	.string	"ptxas"
        /*0030*/ 	.string	"Cuda compilation tools, release 13.0, V13.0.88"
        /*0030*/ 	.string	"Build cuda_13.0.r13.0/compiler.36424714_0"
        /*0030*/ 	.string	"-arch sm_103a -m 64 "



//--------------------- .note.nv.cuinfo           --------------------------
	.section	.note.nv.cuinfo,"",@"SHT_NOTE"
	.sectionflags	@"SHF_NOTE_NV_CUINFO"
        /*0018*/ 	.short	0x0002
        /*001a*/ 	.short	0x0067
        /*001c*/ 	.short	0x0082
	.zero		2


//--------------------- .nv.info                  --------------------------
	.section	.nv.info,"",@"SHT_CUDA_INFO"
	.align	4


	//----- nvinfo : EIATTR_REGCOUNT
	.align		4
        /*0000*/ 	.byte	0x04, 0x2f
        /*0002*/ 	.short	(.L_12 - .L_11)
	.align		4
.L_11:
        /*0004*/ 	.word	index@(_ZN7cutlass13device_kernelIN5flash11enable_sm90INS1_16FlashAttnFwdSm90INS1_25CollectiveMainloopFwdSm90ILi2EN4cute5tupleIJNS5_1CILi1EEES8_S8_EEENS6_IJNS7_ILi128EEESA_NS7_ILi192EEEEEELi128ENS_6half_tEfNS_4arch4Sm90ELb1ELb0ELb0ELb1ELb0ELb1ELb0ELb1ELb1ELb1ELb1ELb0EEENS1_21CollectiveEpilogueFwdINS6_IJSA_SA_SA_EEES9_SD_SF_Li256ELb1ELb1ELb1ELb0EEENS1_36VarlenDynamicPersistentTileSchedulerILi128ELi128ELi256ELi128ELb1ELb1ELb1ELb1ELb1ELb1EEEEEEEEEvNT_6ParamsE)
        /*0008*/ 	.word	0x00000004


	//----- nvinfo : EIATTR_FRAME_SIZE
	.align		4
.L_12:
        /*000c*/ 	.byte	0x04, 0x11
        /*000e*/ 	.short	(.L_14 - .L_13)
	.align		4
.L_13:
        /*0010*/ 	.word	index@(_ZN7cutlass13device_kernelIN5flash11enable_sm90INS1_16FlashAttnFwdSm90INS1_25CollectiveMainloopFwdSm90ILi2EN4cute5tupleIJNS5_1CILi1EEES8_S8_EEENS6_IJNS7_ILi128EEESA_NS7_ILi192EEEEEELi128ENS_6half_tEfNS_4arch4Sm90ELb1ELb0ELb0ELb1ELb0ELb1ELb0ELb1ELb1ELb1ELb1ELb0EEENS1_21CollectiveEpilogueFwdINS6_IJSA_SA_SA_EEES9_SD_SF_Li256ELb1ELb1ELb1ELb0EEENS1_36VarlenDynamicPersistentTileSchedulerILi128ELi128ELi256ELi128ELb1ELb1ELb1ELb1ELb1ELb1EEEEEEEEEvNT_6ParamsE)
        /*0014*/ 	.word	0x00000000


	//----- nvinfo : EIATTR_REGCOUNT
	.align		4
.L_14:
        /*0018*/ 	.byte	0x04, 0x2f
        /*001a*/ 	.short	(.L_16 - .L_15)
	.align		4
.L_15:
        /*001c*/ 	.word	index@(_ZN7cutlass13device_kernelIN5flash11enable_sm90INS1_16FlashAttnFwdSm90INS1_25CollectiveMainloopFwdSm90ILi2EN4cute5tupleIJNS5_1CILi1EEES8_S8_EEENS6_IJNS7_ILi128EEESA_NS7_ILi192EEEEEELi128ENS_6half_tEfNS_4arch4Sm90ELb1ELb0ELb0ELb1ELb0ELb0ELb0ELb1ELb1ELb1ELb1ELb0EEENS1_21CollectiveEpilogueFwdINS6_IJSA_SA_SA_EEES9_SD_SF_Li256ELb1ELb1ELb1ELb0EEENS1_36VarlenDynamicPersistentTileSchedulerILi128ELi128ELi256ELi128ELb1ELb1ELb1ELb1ELb1ELb1EEEEEEEEEvNT_6ParamsE)
        /*0020*/ 	.word	0x00000004


	//----- nvinfo : EIATTR_FRAME_SIZE
	.align		4
.L_16:
        /*0024*/ 	.byte	0x04, 0x11
        /*0026*/ 	.short	(.L_18 - .L_17)
	.align		4
.L_17:
        /*0028*/ 	.word	index@(_ZN7cutlass13device_kernelIN5flash11enable_sm90INS1_16FlashAttnFwdSm90INS1_25CollectiveMainloopFwdSm90ILi2EN4cute5tupleIJNS5_1CILi1EEES8_S8_EEENS6_IJNS7_ILi128EEESA_NS7_ILi192EEEEEELi128ENS_6half_tEfNS_4arch4Sm90ELb1ELb0ELb0ELb1ELb0ELb0ELb0ELb1ELb1ELb1ELb1ELb0EEENS1_21CollectiveEpilogueFwdINS6_IJSA_SA_SA_EEES9_SD_SF_Li256ELb1ELb1ELb1ELb0EEENS1_36VarlenDynamicPersistentTileSchedulerILi128ELi128ELi256ELi128ELb1ELb1ELb1ELb1ELb1ELb1EEEEEEEEEvNT_6ParamsE)
        /*002c*/ 	.word	0x00000000


	//----- nvinfo : EIATTR_REGCOUNT
	.align		4
.L_18:
        /*0030*/ 	.byte	0x04, 0x2f
        /*0032*/ 	.short	(.L_20 - .L_19)
	.align		4
.L_19:
        /*0034*/ 	.word	index@(_ZN7cutlass13device_kernelIN5flash11enable_sm90INS1_16FlashAttnFwdSm90INS1_25CollectiveMainloopFwdSm90ILi2EN4cute5tupleIJNS5_1CILi1EEES8_S8_EEENS6_IJNS7_ILi128EEESA_NS7_ILi192EEEEEELi128ENS_6half_tEfNS_4arch4Sm90ELb1ELb0ELb0ELb0ELb0ELb0ELb0ELb1ELb1ELb1ELb1ELb0EEENS1_21CollectiveEpilogueFwdINS6_IJSA_SA_SA_EEES9_SD_SF_Li256ELb0ELb1ELb1ELb0EEENS1_19SingleTileSchedulerILb0ELb1ELb1ELi128EEEEEEEEEvNT_6ParamsE)
        /*0038*/ 	.word	0x00000004


	//----- nvinfo : EIATTR_FRAME_SIZE
	.align		4
.L_20:
        /*003c*/ 	.byte	0x04, 0x11
        /*003e*/ 	.short	(.L_22 - .L_21)
	.align		4
.L_21:
        /*0040*/ 	.word	index@(_ZN7cutlass13device_kernelIN5flash11enable_sm90INS1_16FlashAttnFwdSm90INS1_25CollectiveMainloopFwdSm90ILi2EN4cute5tupleIJNS5_1CILi1EEES8_S8_EEENS6_IJNS7_ILi128EEESA_NS7_ILi192EEEEEELi128ENS_6half_tEfNS_4arch4Sm90ELb1ELb0ELb0ELb0ELb0ELb0ELb0ELb1ELb1ELb1ELb1ELb0EEENS1_21CollectiveEpilogueFwdINS6_IJSA_SA_SA_EEES9_SD_SF_Li256ELb0ELb1ELb1ELb0EEENS1_19SingleTileSchedulerILb0ELb1ELb1ELi128EEEEEEEEEvNT_6ParamsE)
        /*0044*/ 	.word	0x00000000


	//----- nvinfo : EIATTR_REGCOUNT
	.align		4
.L_22:
        /*0048*/ 	.byte	0x04, 0x2f
        /*004a*/ 	.short	(.L_24 - .L_23)
	.align		4
.L_23:
        /*004c*/ 	.word	index@(_ZN7cutlass13device_kernelIN5flash11enable_sm90INS1_16FlashAttnFwdSm90INS1_25CollectiveMainloopFwdSm90ILi2EN4cute5tupleIJNS5_1CILi1EEES8_S8_EEENS6_IJNS7_ILi128EEENS7_ILi96EEENS7_ILi192EEEEEELi128ENS_6half_tEfNS_4arch4Sm90ELb0ELb1ELb0ELb1ELb0ELb1ELb0ELb1ELb1ELb1ELb1ELb0EEENS1_21CollectiveEpilogueFwdINS6_IJSA_SA_SB_EEES9_SE_SG_Li256ELb1ELb1ELb1ELb0EEENS1_36VarlenDynamicPersistentTileSchedulerILi128ELi96ELi256ELi128ELb1ELb1ELb1ELb1ELb0ELb1EEEEEEEEEvNT_6ParamsE)
        /*0050*/ 	.word	0x00000004


	//----- nvinfo : EIATTR_FRAME_SIZE
	.align		4
.L_24:
        /*0054*/ 	.byte	0x04, 0x11
        /*0056*/ 	.short	(.L_26 - .L_25)
	.align		4
.L_25:
        /*0058*/ 	.word	index@(_ZN7cutlass13device_kernelIN5flash11enable_sm90INS1_16FlashAttnFwdSm90INS1_25CollectiveMainloopFwdSm90ILi2EN4cute5tupleIJNS5_1CILi1EEES8_S8_EEENS6_IJNS7_ILi128EEENS7_ILi96EEENS7_ILi192EEEEEELi128ENS_6half_tEfNS_4arch4Sm90ELb0ELb1ELb0ELb1ELb0ELb1ELb0ELb1ELb1ELb1ELb1ELb0EEENS1_21CollectiveEpilogueFwdINS6_IJSA_SA_SB_EEES9_SE_SG_Li256ELb1ELb1ELb1ELb0EEENS1_36VarlenDynamicPersistentTileSchedulerILi128ELi96ELi256ELi128ELb1ELb1ELb1ELb1ELb0ELb1EEEEEEEEEvNT_6ParamsE)
        /*005c*/ 	.word	0x00000000


	//----- nvinfo : EIATTR_REGCOUNT
	.align		4
.L_26:
        /*0060*/ 	.byte	0x04, 0x2f
        /*0062*/ 	.short	(.L_28 - .L_27)
	.align		4
.L_27:
        /*0064*/ 	.word	index@(_ZN7cutlass13device_kernelIN5flash11enable_sm90INS1_16FlashAttnFwdSm90INS1_25CollectiveMainloopFwdSm90ILi2EN4cute5tupleIJNS5_1CILi1EEES8_S8_EEENS6_IJNS7_ILi128EEENS7_ILi96EEENS7_ILi192EEEEEELi128ENS_6half_tEfNS_4arch4Sm90ELb0ELb1ELb0ELb1ELb0ELb0ELb0ELb1ELb1ELb1ELb1ELb0EEENS1_21CollectiveEpilogueFwdINS6_IJSA_SA_SB_EEES9_SE_SG_Li256ELb1ELb1ELb1ELb0EEENS1_36VarlenDynamicPersistentTileSchedulerILi128ELi96ELi256ELi128ELb1ELb1ELb1ELb1ELb0ELb1EEEEEEEEEvNT_6ParamsE)
        /*0068*/ 	.word	0x00000004


	//----- nvinfo : EIATTR_FRAME_SIZE
	.align		4
.L_28:
        /*006c*/ 	.byte	0x04, 0x11
        /*006e*/ 	.short	(.L_30 - .L_29)
	.align		4
.L_29:
        /*0070*/ 	.word	index@(_ZN7cutlass13device_kernelIN5flash11enable_sm90INS1_16FlashAttnFwdSm90INS1_25CollectiveMainloopFwdSm90ILi2EN4cute5tupleIJNS5_1CILi1EEES8_S8_EEENS6_IJNS7_ILi128EEENS7_ILi96EEENS7_ILi192EEEEEELi128ENS_6half_tEfNS_4arch4Sm90ELb0ELb1ELb0ELb1ELb0ELb0ELb0ELb1ELb1ELb1ELb1ELb0EEENS1_21CollectiveEpilogueFwdINS6_IJSA_SA_SB_EEES9_SE_SG_Li256ELb1ELb1ELb1ELb0EEENS1_36VarlenDynamicPersistentTileSchedulerILi128ELi96ELi256ELi128ELb1ELb1ELb1ELb1ELb0ELb1EEEEEEEEEvNT_6ParamsE)
        /*0074*/ 	.word	0x00000000


	//----- nvinfo : EIATTR_REGCOUNT
	.align		4
.L_30:
        /*0078*/ 	.byte	0x04, 0x2f
        /*007a*/ 	.short	(.L_32 - .L_31)
	.align		4
.L_31:
        /*007c*/ 	.word	index@(_ZN7cutlass13device_kernelIN5flash11enable_sm90INS1_16FlashAttnFwdSm90INS1_25CollectiveMainloopFwdSm90ILi2EN4cute5tupleIJNS5_1CILi1EEES8_S8_EEENS6_IJNS7_ILi128EEENS7_ILi96EEENS7_ILi192EEEEEELi128ENS_6half_tEfNS_4arch4Sm90ELb0ELb1ELb0ELb0ELb0ELb0ELb0ELb1ELb1ELb1ELb1ELb0EEENS1_21CollectiveEpilogueFwdINS6_IJSA_SA_SB_EEES9_SE_SG_Li256ELb0ELb1ELb1ELb0EEENS1_19SingleTileSchedulerILb0ELb1ELb1ELi128EEEEEEEEEvNT_6ParamsE)
        /*0080*/ 	.word	0x00000004


	//----- nvinfo : EIATTR_FRAME_SIZE
	.align		4
.L_32:
        /*0084*/ 	.byte	0x04, 0x11
        /*0086*/ 	.short	(.L_34 - .L_33)
	.align		4
.L_33:
        /*0088*/ 	.word	index@(_ZN7cutlass13device_kernelIN5flash11enable_sm90INS1_16FlashAttnFwdSm90INS1_25CollectiveMainloopFwdSm90ILi2EN4cute5tupleIJNS5_1CILi1EEES8_S8_EEENS6_IJNS7_ILi128EEENS7_ILi96EEENS7_ILi192EEEEEELi128ENS_6half_tEfNS_4arch4Sm90ELb0ELb1ELb0ELb0ELb0ELb0ELb0ELb1ELb1ELb1ELb1ELb0EEENS1_21CollectiveEpilogueFwdINS6_IJSA_SA_SB_EEES9_SE_SG_Li256ELb0ELb1ELb1ELb0EEENS1_19SingleTileSchedulerILb0ELb1ELb1ELi128EEEEEEEEEvNT_6ParamsE)
        /*008c*/ 	.word	0x00000000


	//----- nvinfo : EIATTR_REGCOUNT
	.align		4
.L_34:
        /*0090*/ 	.byte	0x04, 0x2f
        /*0092*/ 	.short	(.L_36 - .L_35)
	.align		4
.L_35:
        /*0094*/ 	.word	index@(_ZN7cutlass13device_kernelIN5flash11enable_sm90INS1_16FlashAttnFwdSm90INS1_25CollectiveMainloopFwdSm90ILi2EN4cute5tupleIJNS5_1CILi1EEES8_S8_EEENS6_IJNS7_ILi128EEESA_NS7_ILi192EEEEEELi128ENS_6half_tEfNS_4arch4Sm90ELb0ELb0ELb0ELb1ELb0ELb1ELb0ELb1ELb1ELb1ELb1ELb0EEENS1_21CollectiveEpilogueFwdINS6_IJSA_SA_SA_EEES9_SD_SF_Li256ELb1ELb1ELb1ELb0EEENS1_36VarlenDynamicPersistentTileSchedulerILi128ELi128ELi256ELi128ELb1ELb1ELb1ELb0ELb1ELb1EEEEEEEEEvNT_6ParamsE)
        /*0098*/ 	.word	0x00000004


	//----- nvinfo : EIATTR_FRAME_SIZE
	.align		4
.L_36:
        /*009c*/ 	.byte	0x04, 0x11
        /*009e*/ 	.short	(.L_38 - .L_37)
	.align		4
.L_37:
        /*00a0*/ 	.word	index@(_ZN7cutlass13device_kernelIN5flash11enable_sm90INS1_16FlashAttnFwdSm90INS1_25CollectiveMainloopFwdSm90ILi2EN4cute5tupleIJNS5_1CILi1EEES8_S8_EEENS6_IJNS7_ILi128EEESA_NS7_ILi192EEEEEELi128ENS_6half_tEfNS_4arch4Sm90ELb0ELb0ELb0ELb1ELb0ELb1ELb0ELb1ELb1ELb1ELb1ELb0EEENS1_21CollectiveEpilogueFwdINS6_IJSA_SA_SA_EEES9_SD_SF_Li256ELb1ELb1ELb1ELb0EEENS1_36VarlenDynamicPersistentTileSchedulerILi128ELi128ELi256ELi128ELb1ELb1ELb1ELb0ELb1ELb1EEEEEEEEEvNT_6ParamsE)
        /*00a4*/ 	.word	0x00000000


	//----- nvinfo : EIATTR_REGCOUNT
	.align		4
.L_38:
        /*00a8*/ 	.byte	0x04, 0x2f
        /*00aa*/ 	.short	(.L_40 - .L_39)
	.align		4
.L_39:
        /*00ac*/ 	.word	index@(_ZN7cutlass13device_kernelIN5flash11enable_sm90INS1_16FlashAttnFwdSm90INS1_25CollectiveMainloopFwdSm90ILi2EN4cute5tupleIJNS5_1CILi1EEES8_S8_EEENS6_IJNS7_ILi128EEESA_NS7_ILi192EEEEEELi128ENS_6half_tEfNS_4arch4Sm90ELb0ELb0ELb0ELb1ELb0ELb0ELb0ELb1ELb1ELb1ELb1ELb0EEENS1_21CollectiveEpilogueFwdINS6_IJSA_SA_SA_EEES9_SD_SF_Li256ELb1ELb1ELb1ELb0EEENS1_36VarlenDynamicPersistentTileSchedulerILi128ELi128ELi256ELi128ELb1ELb1ELb1ELb0ELb1ELb1EEEEEEEEEvNT_6ParamsE)
        /*00b0*/ 	.word	0x00000004


	//----- nvinfo : EIATTR_FRAME_SIZE
	.align		4
.L_40:
        /*00b4*/ 	.byte	0x04, 0x11
        /*00b6*/ 	.short	(.L_42 - .L_41)
	.align		4
.L_41:
        /*00b8*/ 	.word	index@(_ZN7cutlass13device_kernelIN5flash11enable_sm90INS1_16FlashAttnFwdSm90INS1_25CollectiveMainloopFwdSm90ILi2EN4cute5tupleIJNS5_1CILi1EEES8_S8_EEENS6_IJNS7_ILi128EEESA_NS7_ILi192EEEEEELi128ENS_6half_tEfNS_4arch4Sm90ELb0ELb0ELb0ELb1ELb0ELb0ELb0ELb1ELb1ELb1ELb1ELb0EEENS1_21CollectiveEpilogueFwdINS6_IJSA_SA_SA_EEES9_SD_SF_Li256ELb1ELb1ELb1ELb0EEENS1_36VarlenDynamicPersistentTileSchedulerILi128ELi128ELi256ELi128ELb1ELb1ELb1ELb0ELb1ELb1EEEEEEEEEvNT_6ParamsE)
        /*00bc*/ 	.word	0x00000000


	//----- nvinfo : EIATTR_REGCOUNT
	.align		4
.L_42:
        /*00c0*/ 	.byte	0x04, 0x2f
        /*00c2*/ 	.short	(.L_44 - .L_43)
	.align		4
.L_43:
        /*00c4*/ 	.word	index@(_ZN7cutlass13device_kernelIN5flash11enable_sm90INS1_16FlashAttnFwdSm90INS1_25CollectiveMainloopFwdSm90ILi2EN4cute5tupleIJNS5_1CILi1EEES8_S8_EEENS6_IJNS7_ILi128EEESA_NS7_ILi192EEEEEELi128ENS_6half_tEfNS_4arch4Sm90ELb0ELb0ELb0ELb0ELb0ELb0ELb0ELb1ELb1ELb1ELb1ELb0EEENS1_21CollectiveEpilogueFwdINS6_IJSA_SA_SA_EEES9_SD_SF_Li256ELb0ELb1ELb1ELb0EEENS1_19SingleTileSchedulerILb0ELb1ELb1ELi128EEEEEEEEEvNT_6ParamsE)
        /*00c8*/ 	.word	0x00000004


	//----- nvinfo : EIATTR_FRAME_SIZE
	.align		4
.L_44:
        /*00cc*/ 	.byte	0x04, 0x11
        /*00ce*/ 	.short	(.L_46 - .L_45)
	.align		4
.L_45:
        /*00d0*/ 	.word	index@(_ZN7cutlass13device_kernelIN5flash11enable_sm90INS1_16FlashAttnFwdSm90INS1_25CollectiveMainloopFwdSm90ILi2EN4cute5tupleIJNS5_1CILi1EEES8_S8_EEENS6_IJNS7_ILi128EEESA_NS7_ILi192EEEEEELi128ENS_6half_tEfNS_4arch4Sm90ELb0ELb0ELb0ELb0ELb0ELb0ELb0ELb1ELb1ELb1ELb1ELb0EEENS1_21CollectiveEpilogueFwdINS6_IJSA_SA_SA_EEES9_SD_SF_Li256ELb0ELb1ELb1ELb0EEENS1_19SingleTileSchedulerILb0ELb1ELb1ELi128EEEEEEEEEvNT_6ParamsE)
        /*00d4*/ 	.word	0x00000000


	//----- nvinfo : EIATTR_MIN_STACK_SIZE
	.align		4
.L_46:
        /*00d8*/ 	.byte	0x04, 0x12
        /*00da*/ 	.short	(.L_48 - .L_47)
	.align		4
.L_47:
        /*00dc*/ 	.word	index@(_ZN7cutlass13device_kernelIN5flash11enable_sm90INS1_16FlashAttnFwdSm90INS1_25CollectiveMainloopFwdSm90ILi2EN4cute5tupleIJNS5_1CILi1EEES8_S8_EEENS6_IJNS7_ILi128EEESA_NS7_ILi192EEEEEELi128ENS_6half_tEfNS_4arch4Sm90ELb0ELb0ELb0ELb0ELb0ELb0ELb0ELb1ELb1ELb1ELb1ELb0EEENS1_21CollectiveEpilogueFwdINS6_IJSA_SA_SA_EEES9_SD_SF_Li256ELb0ELb1ELb1ELb0EEENS1_19SingleTileSchedulerILb0ELb1ELb1ELi128EEEEEEEEEvNT_6ParamsE)
        /*00e0*/ 	.word	0x00000000


	//----- nvinfo : EIATTR_MIN_STACK_SIZE
	.align		4
.L_48:
        /*00e4*/ 	.byte	0x04, 0x12
        /*00e6*/ 	.short	(.L_50 - .L_49)
	.align		4
.L_49:
        /*00e8*/ 	.word	index@(_ZN7cutlass13device_kernelIN5flash11enable_sm90INS1_16FlashAttnFwdSm90INS1_25CollectiveMainloopFwdSm90ILi2EN4cute5tupleIJNS5_1CILi1EEES8_S8_EEENS6_IJNS7_ILi128EEESA_NS7_ILi192EEEEEELi128ENS_6half_tEfNS_4arch4Sm90ELb0ELb0ELb0ELb1ELb0ELb0ELb0ELb1ELb1ELb1ELb1ELb0EEENS1_21CollectiveEpilogueFwdINS6_IJSA_SA_SA_EEES9_SD_SF_Li256ELb1ELb1ELb1ELb0EEENS1_36VarlenDynamicPersistentTileSchedulerILi128ELi128ELi256ELi128ELb1ELb1ELb1ELb0ELb1ELb1EEEEEEEEEvNT_6ParamsE)
        /*00ec*/ 	.word	0x00000000


	//----- nvinfo : EIATTR_MIN_STACK_SIZE
	.align		4
.L_50:
        /*00f0*/ 	.byte	0x04, 0x12
        /*00f2*/ 	.short	(.L_52 - .L_51)
	.align		4
.L_51:
        /*00f4*/ 	.word	index@(_ZN7cutlass13device_kernelIN5flash11enable_sm90INS1_16FlashAttnFwdSm90INS1_25CollectiveMainloopFwdSm90ILi2EN4cute5tupleIJNS5_1CILi1EEES8_S8_EEENS6_IJNS7_ILi128EEESA_NS7_ILi192EEEEEELi128ENS_6half_tEfNS_4arch4Sm90ELb0ELb0ELb0ELb1ELb0ELb1ELb0ELb1ELb1ELb1ELb1ELb0EEENS1_21CollectiveEpilogueFwdINS6_IJSA_SA_SA_EEES9_SD_SF_Li256ELb1ELb1ELb1ELb0EEENS1_36VarlenDynamicPersistentTileSchedulerILi128ELi128ELi256ELi128ELb1ELb1ELb1ELb0ELb1ELb1EEEEEEEEEvNT_6ParamsE)
        /*00f8*/ 	.word	0x00000000


	//----- nvinfo : EIATTR_MIN_STACK_SIZE
	.align		4
.L_52:
        /*00fc*/ 	.byte	0x04, 0x12
        /*00fe*/ 	.short	(.L_54 - .L_53)
	.align		4
.L_53:
        /*0100*/ 	.word	index@(_ZN7cutlass13device_kernelIN5flash11enable_sm90INS1_16FlashAttnFwdSm90INS1_25CollectiveMainloopFwdSm90ILi2EN4cute5tupleIJNS5_1CILi1EEES8_S8_EEENS6_IJNS7_ILi128EEENS7_ILi96EEENS7_ILi192EEEEEELi128ENS_6half_tEfNS_4arch4Sm90ELb0ELb1ELb0ELb0ELb0ELb0ELb0ELb1ELb1ELb1ELb1ELb0EEENS1_21CollectiveEpilogueFwdINS6_IJSA_SA_SB_EEES9_SE_SG_Li256ELb0ELb1ELb1ELb0EEENS1_19SingleTileSchedulerILb0ELb1ELb1ELi128EEEEEEEEEvNT_6ParamsE)
        /*0104*/ 	.word	0x00000000


	//----- nvinfo : EIATTR_MIN_STACK_SIZE
	.align		4
.L_54:
        /*0108*/ 	.byte	0x04, 0x12
        /*010a*/ 	.short	(.L_56 - .L_55)
	.align		4
.L_55:
        /*010c*/ 	.word	index@(_ZN7cutlass13device_kernelIN5flash11enable_sm90INS1_16FlashAttnFwdSm90INS1_25CollectiveMainloopFwdSm90ILi2EN4cute5tupleIJNS5_1CILi1EEES8_S8_EEENS6_IJNS7_ILi128EEENS7_ILi96EEENS7_ILi192EEEEEELi128ENS_6half_tEfNS_4arch4Sm90ELb0ELb1ELb0ELb1ELb0ELb0ELb0ELb1ELb1ELb1ELb1ELb0EEENS1_21CollectiveEpilogueFwdINS6_IJSA_SA_SB_EEES9_SE_SG_Li256ELb1ELb1ELb1ELb0EEENS1_36VarlenDynamicPersistentTileSchedulerILi128ELi96ELi256ELi128ELb1ELb1ELb1ELb1ELb0ELb1EEEEEEEEEvNT_6ParamsE)
        /*0110*/ 	.word	0x00000000


	//----- nvinfo : EIATTR_MIN_STACK_SIZE
	.align		4
.L_56:
        /*0114*/ 	.byte	0x04, 0x12
        /*0116*/ 	.short	(.L_58 - .L_57)
	.align		4
.L_57:
        /*0118*/ 	.word	index@(_ZN7cutlass13device_kernelIN5flash11enable_sm90INS1_16FlashAttnFwdSm90INS1_25CollectiveMainloopFwdSm90ILi2EN4cute5tupleIJNS5_1CILi1EEES8_S8_EEENS6_IJNS7_ILi128EEENS7_ILi96EEENS7_ILi192EEEEEELi128ENS_6half_tEfNS_4arch4Sm90ELb0ELb1ELb0ELb1ELb0ELb1ELb0ELb1ELb1ELb1ELb1ELb0EEENS1_21CollectiveEpilogueFwdINS6_IJSA_SA_SB_EEES9_SE_SG_Li256ELb1ELb1ELb1ELb0EEENS1_36VarlenDynamicPersistentTileSchedulerILi128ELi96ELi256ELi128ELb1ELb1ELb1ELb1ELb0ELb1EEEEEEEEEvNT_6ParamsE)
        /*011c*/ 	.word	0x00000000


	//----- nvinfo : EIATTR_MIN_STACK_SIZE
	.align		4
.L_58:
        /*0120*/ 	.byte	0x04, 0x12
        /*0122*/ 	.short	(.L_60 - .L_59)
	.align		4
.L_59:
        /*0124*/ 	.word	index@(_ZN7cutlass13device_kernelIN5flash11enable_sm90INS1_16FlashAttnFwdSm90INS1_25CollectiveMainloopFwdSm90ILi2EN4cute5tupleIJNS5_1CILi1EEES8_S8_EEENS6_IJNS7_ILi128EEESA_NS7_ILi192EEEEEELi128ENS_6half_tEfNS_4arch4Sm90ELb1ELb0ELb0ELb0ELb0ELb0ELb0ELb1ELb1ELb1ELb1ELb0EEENS1_21CollectiveEpilogueFwdINS6_IJSA_SA_SA_EEES9_SD_SF_Li256ELb0ELb1ELb1ELb0EEENS1_19SingleTileSchedulerILb0ELb1ELb1ELi128EEEEEEEEEvNT_6ParamsE)
        /*0128*/ 	.word	0x00000000


	//----- nvinfo : EIATTR_MIN_STACK_SIZE
	.align		4
.L_60:
        /*012c*/ 	.byte	0x04, 0x12
        /*012e*/ 	.short	(.L_62 - .L_61)
	.align		4
.L_61:
        /*0130*/ 	.word	index@(_ZN7cutlass13device_kernelIN5flash11enable_sm90INS1_16FlashAttnFwdSm90INS1_25CollectiveMainloopFwdSm90ILi2EN4cute5tupleIJNS5_1CILi1EEES8_S8_EEENS6_IJNS7_ILi128EEESA_NS7_ILi192EEEEEELi128ENS_6half_tEfNS_4arch4Sm90ELb1ELb0ELb0ELb1ELb0ELb0ELb0ELb1ELb1ELb1ELb1ELb0EEENS1_21CollectiveEpilogueFwdINS6_IJSA_SA_SA_EEES9_SD_SF_Li256ELb1ELb1ELb1ELb0EEENS1_36VarlenDynamicPersistentTileSchedulerILi128ELi128ELi256ELi128ELb1ELb1ELb1ELb1ELb1ELb1EEEEEEEEEvNT_6ParamsE)
        /*0134*/ 	.word	0x00000000


	//----- nvinfo : EIATTR_MIN_STACK_SIZE
	.align		4
.L_62:
        /*0138*/ 	.byte	0x04, 0x12
        /*013a*/ 	.short	(.L_64 - .L_63)
	.align		4
.L_63:
        /*013c*/ 	.word	index@(_ZN7cutlass13device_kernelIN5flash11enable_sm90INS1_16FlashAttnFwdSm90INS1_25CollectiveMainloopFwdSm90ILi2EN4cute5tupleIJNS5_1CILi1EEES8_S8_EEENS6_IJNS7_ILi128EEESA_NS7_ILi192EEEEEELi128ENS_6half_tEfNS_4arch4Sm90ELb1ELb0ELb0ELb1ELb0ELb1ELb0ELb1ELb1ELb1ELb1ELb0EEENS1_21CollectiveEpilogueFwdINS6_IJSA_SA_SA_EEES9_SD_SF_Li256ELb1ELb1ELb1ELb0EEENS1_36VarlenDynamicPersistentTileSchedulerILi128ELi128ELi256ELi128ELb1ELb1ELb1ELb1ELb1ELb1EEEEEEEEEvNT_6ParamsE)
        /*0140*/ 	.word	0x00000000
.L_64:


//--------------------- .nv.compat                --------------------------
	.section	.nv.compat,"",@"SHT_CUDA_COMPAT_INFO"
	.align	4
        /*0000*/ 	.byte	0x02, 0x09, 0x01, 0x00, 0x02, 0x02, 0x01, 0x00, 0x02, 0x05, 0x05, 0x00, 0x03, 0x07, 0x01, 0x01
        /*0010*/ 	.byte	0x02, 0x03, 0x00, 0x00, 0x02, 0x06, 0x01, 0x00, 0x04, 0x0b, 0x08, 0x00, 0x00, 0x00, 0x00, 0x00
        /*0020*/ 	.byte	0x00, 0x00, 0x00, 0x00


//--------------------- .nv.info._ZN7cutlass13device_kernelIN5flash11enable_sm90INS1_16FlashAttnFwdSm90INS1_25CollectiveMainloopFwdSm90ILi2EN4cute5tupleIJNS5_1CILi1EEES8_S8_EEENS6_IJNS7_ILi128EEESA_NS7_ILi192EEEEEELi128ENS_6half_tEfNS_4arch4Sm90ELb0ELb0ELb0ELb0ELb0ELb0ELb0ELb1ELb1ELb1ELb1ELb0EEENS1_21CollectiveEpilogueFwdINS6_IJSA_SA_SA_EEES9_SD_SF_Li256ELb0ELb1ELb1ELb0EEENS1_19SingleTileSchedulerILb0ELb1ELb1ELi128EEEEEEEEEvNT_6ParamsE --------------------------
	.section	.nv.info._ZN7cutlass13device_kernelIN5flash11enable_sm90INS1_16FlashAttnFwdSm90INS1_25CollectiveMainloopFwdSm90ILi2EN4cute5tupleIJNS5_1CILi1EEES8_S8_EEENS6_IJNS7_ILi128EEESA_NS7_ILi192EEEEEELi128ENS_6half_tEfNS_4arch4Sm90ELb0ELb0ELb0ELb0ELb0ELb0ELb0ELb1ELb1ELb1ELb1ELb0EEENS1_21CollectiveEpilogueFwdINS6_IJSA_SA_SA_EEES9_SD_SF_Li256ELb0ELb1ELb1ELb0EEENS1_19SingleTileSchedulerILb0ELb1ELb1ELi128EEEEEEEEEvNT_6ParamsE,"",@"SHT_CUDA_INFO"
	.sectionflags	@""
	.align	4


	//----- nvinfo : EIATTR_CUDA_API_VERSION
	.align		4
        /*0000*/ 	.byte	0x04, 0x37
        /*0002*/ 	.short	(.L_66 - .L_65)
.L_65:
        /*0004*/ 	.word	0x00000082


	//----- nvinfo : EIATTR_KPARAM_INFO
	.align		4
.L_66:
        /*0008*/ 	.byte	0x04, 0x17
        /*000a*/ 	.short	(.L_68 - .L_67)
.L_67:
        /*000c*/ 	.word	0x00000000
        /*0010*/ 	.short	0x0000
        /*0012*/ 	.short	0x0000
        /*0014*/ 	.byte	0x00, 0xf0, 0x01, 0x28


	//----- nvinfo : EIATTR_SPARSE_MMA_MASK
	.align		4
.L_68:
        /*0018*/ 	.byte	0x03, 0x50
        /*001a*/ 	.short	0x0000


	//----- nvinfo : EIATTR_MAXREG_COUNT
	.align		4
        /*001c*/ 	.byte	0x03, 0x1b
        /*001e*/ 	.short	0x00a8


	//----- nvinfo : EIATTR_MERCURY_ISA_VERSION
	.align		4
        /*0020*/ 	.byte	0x03, 0x5f
        /*0022*/ 	.short	0x0101


	//----- nvinfo : EIATTR_VRC_CTA_INIT_COUNT
	.align		4
        /*0024*/ 	.byte	0x02, 0x4a
	.zero		1
	.zero		1


	//----- nvinfo : EIATTR_EXIT_INSTR_OFFSETS
	.align		4
        /*0028*/ 	.byte	0x04, 0x1c
        /*002a*/ 	.short	(.L_70 - .L_69)


	//   ....[0]....
.L_69:
        /*002c*/ 	.word	0x00000010


	//----- nvinfo : EIATTR_MAX_THREADS
	.align		4
.L_70:
        /*0030*/ 	.byte	0x04, 0x05
        /*0032*/ 	.short	(.L_72 - .L_71)
.L_71:
        /*0034*/ 	.word	0x00000180
        /*0038*/ 	.word	0x00000001
        /*003c*/ 	.word	0x00000001


	//----- nvinfo : EIATTR_CBANK_PARAM_SIZE
	.align		4
.L_72:
        /*0040*/ 	.byte	0x03, 0x19
        /*0042*/ 	.short	0x0a00


	//----- nvinfo : EIATTR_PARAM_CBANK
	.align		4
        /*0044*/ 	.byte	0x04, 0x0a
        /*0046*/ 	.short	(.L_74 - .L_73)
	.align		4
.L_73:
        /*0048*/ 	.word	index@(.nv.constant0._ZN7cutlass13device_kernelIN5flash11enable_sm90INS1_16FlashAttnFwdSm90INS1_25CollectiveMainloopFwdSm90ILi2EN4cute5tupleIJNS5_1CILi1EEES8_S8_EEENS6_IJNS7_ILi128EEESA_NS7_ILi192EEEEEELi128ENS_6half_tEfNS_4arch4Sm90ELb0ELb0ELb0ELb0ELb0ELb0ELb0ELb1ELb1ELb1ELb1ELb0EEENS1_21CollectiveEpilogueFwdINS6_IJSA_SA_SA_EEES9_SD_SF_Li256ELb0ELb1ELb1ELb0EEENS1_19SingleTileSchedulerILb0ELb1ELb1ELi128EEEEEEEEEvNT_6ParamsE)
        /*004c*/ 	.short	0x0380
        /*004e*/ 	.short	0x0a00


	//----- nvinfo : EIATTR_SW_WAR
	.align		4
.L_74:
        /*0050*/ 	.byte	0x04, 0x36
        /*0052*/ 	.short	(.L_76 - .L_75)
.L_75:
        /*0054*/ 	.word	0x00000008
.L_76:


//--------------------- .nv.info._ZN7cutlass13device_kernelIN5flash11enable_sm90INS1_16FlashAttnFwdSm90INS1_25CollectiveMainloopFwdSm90ILi2EN4cute5tupleIJNS5_1CILi1EEES8_S8_EEENS6_IJNS7_ILi128EEESA_NS7_ILi192EEEEEELi128ENS_6half_tEfNS_4arch4Sm90ELb0ELb0ELb0ELb1ELb0ELb0ELb0ELb1ELb1ELb1ELb1ELb0EEENS1_21CollectiveEpilogueFwdINS6_IJSA_SA_SA_EEES9_SD_SF_Li256ELb1ELb1ELb1ELb0EEENS1_36VarlenDynamicPersistentTileSchedulerILi128ELi128ELi256ELi128ELb1ELb1ELb1ELb0ELb1ELb1EEEEEEEEEvNT_6ParamsE --------------------------
	.section	.nv.info._ZN7cutlass13device_kernelIN5flash11enable_sm90INS1_16FlashAttnFwdSm90INS1_25CollectiveMainloopFwdSm90ILi2EN4cute5tupleIJNS5_1CILi1EEES8_S8_EEENS6_IJNS7_ILi128EEESA_NS7_ILi192EEEEEELi128ENS_6half_tEfNS_4arch4Sm90ELb0ELb0ELb0ELb1ELb0ELb0ELb0ELb1ELb1ELb1ELb1ELb0EEENS1_21CollectiveEpilogueFwdINS6_IJSA_SA_SA_EEES9_SD_SF_Li256ELb1ELb1ELb1ELb0EEENS1_36VarlenDynamicPersistentTileSchedulerILi128ELi128ELi256ELi128ELb1ELb1ELb1ELb0ELb1ELb1EEEEEEEEEvNT_6ParamsE,"",@"SHT_CUDA_INFO"
	.sectionflags	@""
	.align	4


	//----- nvinfo : EIATTR_CUDA_API_VERSION
	.align		4
        /*0000*/ 	.byte	0x04, 0x37
        /*0002*/ 	.short	(.L_78 - .L_77)
.L_77:
        /*0004*/ 	.word	0x00000082


	//----- nvinfo : EIATTR_KPARAM_INFO
	.align		4
.L_78:
        /*0008*/ 	.byte	0x04, 0x17
        /*000a*/ 	.short	(.L_80 - .L_79)
.L_79:
        /*000c*/ 	.word	0x00000000
        /*0010*/ 	.short	0x0000
        /*0012*/ 	.short	0x0000
        /*0014*/ 	.byte	0x00, 0xf0, 0x01, 0x2a


	//----- nvinfo : EIATTR_SPARSE_MMA_MASK
	.align		4
.L_80:
        /*0018*/ 	.byte	0x03, 0x50
        /*001a*/ 	.short	0x0000


	//----- nvinfo : EIATTR_MAXREG_COUNT
	.align		4
        /*001c*/ 	.byte	0x03, 0x1b
        /*001e*/ 	.short	0x00a8


	//----- nvinfo : EIATTR_MERCURY_ISA_VERSION
	.align		4
        /*0020*/ 	.byte	0x03, 0x5f
        /*0022*/ 	.short	0x0101


	//----- nvinfo : EIATTR_VRC_CTA_INIT_COUNT
	.align		4
        /*0024*/ 	.byte	0x02, 0x4a
	.zero		1
	.zero		1


	//----- nvinfo : EIATTR_EXIT_INSTR_OFFSETS
	.align		4
        /*0028*/ 	.byte	0x04, 0x1c
        /*002a*/ 	.short	(.L_82 - .L_81)


	//   ....[0]....
.L_81:
        /*002c*/ 	.word	0x00000010


	//----- nvinfo : EIATTR_MAX_THREADS
	.align		4
.L_82:
        /*0030*/ 	.byte	0x04, 0x05
        /*0032*/ 	.short	(.L_84 - .L_83)
.L_83:
        /*0034*/ 	.word	0x00000180
        /*0038*/ 	.word	0x00000001
        /*003c*/ 	.word	0x00000001


	//----- nvinfo : EIATTR_CBANK_PARAM_SIZE
	.align		4
.L_84:
        /*0040*/ 	.byte	0x03, 0x19
        /*0042*/ 	.short	0x0a80


	//----- nvinfo : EIATTR_PARAM_CBANK
	.align		4
        /*0044*/ 	.byte	0x04, 0x0a
        /*0046*/ 	.short	(.L_86 - .L_85)
	.align		4
.L_85:
        /*0048*/ 	.word	index@(.nv.constant0._ZN7cutlass13device_kernelIN5flash11enable_sm90INS1_16FlashAttnFwdSm90INS1_25CollectiveMainloopFwdSm90ILi2EN4cute5tupleIJNS5_1CILi1EEES8_S8_EEENS6_IJNS7_ILi128EEESA_NS7_ILi192EEEEEELi128ENS_6half_tEfNS_4arch4Sm90ELb0ELb0ELb0ELb1ELb0ELb0ELb0ELb1ELb1ELb1ELb1ELb0EEENS1_21CollectiveEpilogueFwdINS6_IJSA_SA_SA_EEES9_SD_SF_Li256ELb1ELb1ELb1ELb0EEENS1_36VarlenDynamicPersistentTileSchedulerILi128ELi128ELi256ELi128ELb1ELb1ELb1ELb0ELb1ELb1EEEEEEEEEvNT_6ParamsE)
        /*004c*/ 	.short	0x0380
        /*004e*/ 	.short	0x0a80


	//----- nvinfo : EIATTR_SW_WAR
	.align		4
.L_86:
        /*0050*/ 	.byte	0x04, 0x36
        /*0052*/ 	.short	(.L_88 - .L_87)
.L_87:
        /*0054*/ 	.word	0x00000008
.L_88:


//--------------------- .nv.info._ZN7cutlass13device_kernelIN5flash11enable_sm90INS1_16FlashAttnFwdSm90INS1_25CollectiveMainloopFwdSm90ILi2EN4cute5tupleIJNS5_1CILi1EEES8_S8_EEENS6_IJNS7_ILi128EEESA_NS7_ILi192EEEEEELi128ENS_6half_tEfNS_4arch4Sm90ELb0ELb0ELb0ELb1ELb0ELb1ELb0ELb1ELb1ELb1ELb1ELb0EEENS1_21CollectiveEpilogueFwdINS6_IJSA_SA_SA_EEES9_SD_SF_Li256ELb1ELb1ELb1ELb0EEENS1_36VarlenDynamicPersistentTileSchedulerILi128ELi128ELi256ELi128ELb1ELb1ELb1ELb0ELb1ELb1EEEEEEEEEvNT_6ParamsE --------------------------
	.section	.nv.info._ZN7cutlass13device_kernelIN5flash11enable_sm90INS1_16FlashAttnFwdSm90INS1_25CollectiveMainloopFwdSm90ILi2EN4cute5tupleIJNS5_1CILi1EEES8_S8_EEENS6_IJNS7_ILi128EEESA_NS7_ILi192EEEEEELi128ENS_6half_tEfNS_4arch4Sm90ELb0ELb0ELb0ELb1ELb0ELb1ELb0ELb1ELb1ELb1ELb1ELb0EEENS1_21CollectiveEpilogueFwdINS6_IJSA_SA_SA_EEES9_SD_SF_Li256ELb1ELb1ELb1ELb0EEENS1_36VarlenDynamicPersistentTileSchedulerILi128ELi128ELi256ELi128ELb1ELb1ELb1ELb0ELb1ELb1EEEEEEEEEvNT_6ParamsE,"",@"SHT_CUDA_INFO"
	.sectionflags	@""
	.align	4


	//----- nvinfo : EIATTR_CUDA_API_VERSION
	.align		4
        /*0000*/ 	.byte	0x04, 0x37
        /*0002*/ 	.short	(.L_90 - .L_89)
.L_89:
        /*0004*/ 	.word	0x00000082


	//----- nvinfo : EIATTR_KPARAM_INFO
	.align		4
.L_90:
        /*0008*/ 	.byte	0x04, 0x17
        /*000a*/ 	.short	(.L_92 - .L_91)
.L_91:
        /*000c*/ 	.word	0x00000000
        /*0010*/ 	.short	0x0000
        /*0012*/ 	.short	0x0000
        /*0014*/ 	.byte	0x00, 0xf0, 0x01, 0x2a


	//----- nvinfo : EIATTR_SPARSE_MMA_MASK
	.align		4
.L_92:
        /*0018*/ 	.byte	0x03, 0x50
        /*001a*/ 	.short	0x0000


	//----- nvinfo : EIATTR_MAXREG_COUNT
	.align		4
        /*001c*/ 	.byte	0x03, 0x1b
        /*001e*/ 	.short	0x00a8


	//----- nvinfo : EIATTR_MERCURY_ISA_VERSION
	.align		4
        /*0020*/ 	.byte	0x03, 0x5f
        /*0022*/ 	.short	0x0101


	//----- nvinfo : EIATTR_VRC_CTA_INIT_COUNT
	.align		4
        /*0024*/ 	.byte	0x02, 0x4a
	.zero		1
	.zero		1


	//----- nvinfo : EIATTR_EXIT_INSTR_OFFSETS
	.align		4
        /*0028*/ 	.byte	0x04, 0x1c
        /*002a*/ 	.short	(.L_94 - .L_93)


	//   ....[0]....
.L_93:
        /*002c*/ 	.word	0x00000010


	//----- nvinfo : EIATTR_MAX_THREADS
	.align		4
.L_94:
        /*0030*/ 	.byte	0x04, 0x05
        /*0032*/ 	.short	(.L_96 - .L_95)
.L_95:
        /*0034*/ 	.word	0x00000180
        /*0038*/ 	.word	0x00000001
        /*003c*/ 	.word	0x00000001


	//----- nvinfo : EIATTR_CBANK_PARAM_SIZE
	.align		4
.L_96:
        /*0040*/ 	.byte	0x03, 0x19
        /*0042*/ 	.short	0x0a80


	//----- nvinfo : EIATTR_PARAM_CBANK
	.align		4
        /*0044*/ 	.byte	0x04, 0x0a
        /*0046*/ 	.short	(.L_98 - .L_97)
	.align		4
.L_97:
        /*0048*/ 	.word	index@(.nv.constant0._ZN7cutlass13device_kernelIN5flash11enable_sm90INS1_16FlashAttnFwdSm90INS1_25CollectiveMainloopFwdSm90ILi2EN4cute5tupleIJNS5_1CILi1EEES8_S8_EEENS6_IJNS7_ILi128EEESA_NS7_ILi192EEEEEELi128ENS_6half_tEfNS_4arch4Sm90ELb0ELb0ELb0ELb1ELb0ELb1ELb0ELb1ELb1ELb1ELb1ELb0EEENS1_21CollectiveEpilogueFwdINS6_IJSA_SA_SA_EEES9_SD_SF_Li256ELb1ELb1ELb1ELb0EEENS1_36VarlenDynamicPersistentTileSchedulerILi128ELi128ELi256ELi128ELb1ELb1ELb1ELb0ELb1ELb1EEEEEEEEEvNT_6ParamsE)
        /*004c*/ 	.short	0x0380
        /*004e*/ 	.short	0x0a80


	//----- nvinfo : EIATTR_SW_WAR
	.align		4
.L_98:
        /*0050*/ 	.byte	0x04, 0x36
        /*0052*/ 	.short	(.L_100 - .L_99)
.L_99:
        /*0054*/ 	.word	0x00000008
.L_100:


//--------------------- .nv.info._ZN7cutlass13device_kernelIN5flash11enable_sm90INS1_16FlashAttnFwdSm90INS1_25CollectiveMainloopFwdSm90ILi2EN4cute5tupleIJNS5_1CILi1EEES8_S8_EEENS6_IJNS7_ILi128EEENS7_ILi96EEENS7_ILi192EEEEEELi128ENS_6half_tEfNS_4arch4Sm90ELb0ELb1ELb0ELb0ELb0ELb0ELb0ELb1ELb1ELb1ELb1ELb0EEENS1_21CollectiveEpilogueFwdINS6_IJSA_SA_SB_EEES9_SE_SG_Li256ELb0ELb1ELb1ELb0EEENS1_19SingleTileSchedulerILb0ELb1ELb1ELi128EEEEEEEEEvNT_6ParamsE --------------------------
	.section	.nv.info._ZN7cutlass13device_kernelIN5flash11enable_sm90INS1_16FlashAttnFwdSm90INS1_25CollectiveMainloopFwdSm90ILi2EN4cute5tupleIJNS5_1CILi1EEES8_S8_EEENS6_IJNS7_ILi128EEENS7_ILi96EEENS7_ILi192EEEEEELi128ENS_6half_tEfNS_4arch4Sm90ELb0ELb1ELb0ELb0ELb0ELb0ELb0ELb1ELb1ELb1ELb1ELb0EEENS1_21CollectiveEpilogueFwdINS6_IJSA_SA_SB_EEES9_SE_SG_Li256ELb0ELb1ELb1ELb0EEENS1_19SingleTileSchedulerILb0ELb1ELb1ELi128EEEEEEEEEvNT_6ParamsE,"",@"SHT_CUDA_INFO"
	.sectionflags	@""
	.align	4


	//----- nvinfo : EIATTR_CUDA_API_VERSION
	.align		4
        /*0000*/ 	.byte	0x04, 0x37
        /*0002*/ 	.short	(.L_102 - .L_101)
.L_101:
        /*0004*/ 	.word	0x00000082


	//----- nvinfo : EIATTR_KPARAM_INFO
	.align		4
.L_102:
        /*0008*/ 	.byte	0x04, 0x17
        /*000a*/ 	.short	(.L_104 - .L_103)
.L_103:
        /*000c*/ 	.word	0x00000000
        /*0010*/ 	.short	0x0000
        /*0012*/ 	.short	0x0000
        /*0014*/ 	.byte	0x00, 0xf0, 0x01, 0x28


	//----- nvinfo : EIATTR_SPARSE_MMA_MASK
	.align		4
.L_104:
        /*0018*/ 	.byte	0x03, 0x50
        /*001a*/ 	.short	0x0000


	//----- nvinfo : EIATTR_MAXREG_COUNT
	.align		4
        /*001c*/ 	.byte	0x03, 0x1b
        /*001e*/ 	.short	0x00a8


	//----- nvinfo : EIATTR_MERCURY_ISA_VERSION
	.align		4
        /*0020*/ 	.byte	0x03, 0x5f
        /*0022*/ 	.short	0x0101


	//----- nvinfo : EIATTR_VRC_CTA_INIT_COUNT
	.align		4
        /*0024*/ 	.byte	0x02, 0x4a
	.zero		1
	.zero		1


	//----- nvinfo : EIATTR_EXIT_INSTR_OFFSETS
	.align		4
        /*0028*/ 	.byte	0x04, 0x1c
        /*002a*/ 	.short	(.L_106 - .L_105)


	//   ....[0]....
.L_105:
        /*002c*/ 	.word	0x00000010


	//----- nvinfo : EIATTR_MAX_THREADS
	.align		4
.L_106:
        /*0030*/ 	.byte	0x04, 0x05
        /*0032*/ 	.short	(.L_108 - .L_107)
.L_107:
        /*0034*/ 	.word	0x00000180
        /*0038*/ 	.word	0x00000001
        /*003c*/ 	.word	0x00000001


	//----- nvinfo : EIATTR_CBANK_PARAM_SIZE
	.align		4
.L_108:
        /*0040*/ 	.byte	0x03, 0x19
        /*0042*/ 	.short	0x0a00


	//----- nvinfo : EIATTR_PARAM_CBANK
	.align		4
        /*0044*/ 	.byte	0x04, 0x0a
        /*0046*/ 	.short	(.L_110 - .L_109)
	.align		4
.L_109:
        /*0048*/ 	.word	index@(.nv.constant0._ZN7cutlass13device_kernelIN5flash11enable_sm90INS1_16FlashAttnFwdSm90INS1_25CollectiveMainloopFwdSm90ILi2EN4cute5tupleIJNS5_1CILi1EEES8_S8_EEENS6_IJNS7_ILi128EEENS7_ILi96EEENS7_ILi192EEEEEELi128ENS_6half_tEfNS_4arch4Sm90ELb0ELb1ELb0ELb0ELb0ELb0ELb0ELb1ELb1ELb1ELb1ELb0EEENS1_21CollectiveEpilogueFwdINS6_IJSA_SA_SB_EEES9_SE_SG_Li256ELb0ELb1ELb1ELb0EEENS1_19SingleTileSchedulerILb0ELb1ELb1ELi128EEEEEEEEEvNT_6ParamsE)
        /*004c*/ 	.short	0x0380
        /*004e*/ 	.short	0x0a00


	//----- nvinfo : EIATTR_SW_WAR
	.align		4
.L_110:
        /*0050*/ 	.byte	0x04, 0x36
        /*0052*/ 	.short	(.L_112 - .L_111)
.L_111:
        /*0054*/ 	.word	0x00000008
.L_112:


//--------------------- .nv.info._ZN7cutlass13device_kernelIN5flash11enable_sm90INS1_16FlashAttnFwdSm90INS1_25CollectiveMainloopFwdSm90ILi2EN4cute5tupleIJNS5_1CILi1EEES8_S8_EEENS6_IJNS7_ILi128EEENS7_ILi96EEENS7_ILi192EEEEEELi128ENS_6half_tEfNS_4arch4Sm90ELb0ELb1ELb0ELb1ELb0ELb0ELb0ELb1ELb1ELb1ELb1ELb0EEENS1_21CollectiveEpilogueFwdINS6_IJSA_SA_SB_EEES9_SE_SG_Li256ELb1ELb1ELb1ELb0EEENS1_36VarlenDynamicPersistentTileSchedulerILi128ELi96ELi256ELi128ELb1ELb1ELb1ELb1ELb0ELb1EEEEEEEEEvNT_6ParamsE --------------------------
	.section	.nv.info._ZN7cutlass13device_kernelIN5flash11enable_sm90INS1_16FlashAttnFwdSm90INS1_25CollectiveMainloopFwdSm90ILi2EN4cute5tupleIJNS5_1CILi1EEES8_S8_EEENS6_IJNS7_ILi128EEENS7_ILi96EEENS7_ILi192EEEEEELi128ENS_6half_tEfNS_4arch4Sm90ELb0ELb1ELb0ELb1ELb0ELb0ELb0ELb1ELb1ELb1ELb1ELb0EEENS1_21CollectiveEpilogueFwdINS6_IJSA_SA_SB_EEES9_SE_SG_Li256ELb1ELb1ELb1ELb0EEENS1_36VarlenDynamicPersistentTileSchedulerILi128ELi96ELi256ELi128ELb1ELb1ELb1ELb1ELb0ELb1EEEEEEEEEvNT_6ParamsE,"",@"SHT_CUDA_INFO"
	.sectionflags	@""
	.align	4


	//----- nvinfo : EIATTR_CUDA_API_VERSION
	.align		4
        /*0000*/ 	.byte	0x04, 0x37
        /*0002*/ 	.short	(.L_114 - .L_113)
.L_113:
        /*0004*/ 	.word	0x00000082


	//----- nvinfo : EIATTR_KPARAM_INFO
	.align		4
.L_114:
        /*0008*/ 	.byte	0x04, 0x17
        /*000a*/ 	.short	(.L_116 - .L_115)
.L_115:
        /*000c*/ 	.word	0x00000000
        /*0010*/ 	.short	0x0000
        /*0012*/ 	.short	0x0000
        /*0014*/ 	.byte	0x00, 0xf0, 0x01, 0x2a


	//----- nvinfo : EIATTR_SPARSE_MMA_MASK
	.align		4
.L_116:
        /*0018*/ 	.byte	0x03, 0x50
        /*001a*/ 	.short	0x0000


	//----- nvinfo : EIATTR_MAXREG_COUNT
	.align		4
        /*001c*/ 	.byte	0x03, 0x1b
        /*001e*/ 	.short	0x00a8


	//----- nvinfo : EIATTR_MERCURY_ISA_VERSION
	.align		4
        /*0020*/ 	.byte	0x03, 0x5f
        /*0022*/ 	.short	0x0101


	//----- nvinfo : EIATTR_VRC_CTA_INIT_COUNT
	.align		4
        /*0024*/ 	.byte	0x02, 0x4a
	.zero		1
	.zero		1


	//----- nvinfo : EIATTR_EXIT_INSTR_OFFSETS
	.align		4
        /*0028*/ 	.byte	0x04, 0x1c
        /*002a*/ 	.short	(.L_118 - .L_117)


	//   ....[0]....
.L_117:
        /*002c*/ 	.word	0x00000010


	//----- nvinfo : EIATTR_MAX_THREADS
	.align		4
.L_118:
        /*0030*/ 	.byte	0x04, 0x05
        /*0032*/ 	.short	(.L_120 - .L_119)
.L_119:
        /*0034*/ 	.word	0x00000180
        /*0038*/ 	.word	0x00000001
        /*003c*/ 	.word	0x00000001


	//----- nvinfo : EIATTR_CBANK_PARAM_SIZE
	.align		4
.L_120:
        /*0040*/ 	.byte	0x03, 0x19
        /*0042*/ 	.short	0x0a80


	//----- nvinfo : EIATTR_PARAM_CBANK
	.align		4
        /*0044*/ 	.byte	0x04, 0x0a
        /*0046*/ 	.short	(.L_122 - .L_121)
	.align		4
.L_121:
        /*0048*/ 	.word	index@(.nv.constant0._ZN7cutlass13device_kernelIN5flash11enable_sm90INS1_16FlashAttnFwdSm90INS1_25CollectiveMainloopFwdSm90ILi2EN4cute5tupleIJNS5_1CILi1EEES8_S8_EEENS6_IJNS7_ILi128EEENS7_ILi96EEENS7_ILi192EEEEEELi128ENS_6half_tEfNS_4arch4Sm90ELb0ELb1ELb0ELb1ELb0ELb0ELb0ELb1ELb1ELb1ELb1ELb0EEENS1_21CollectiveEpilogueFwdINS6_IJSA_SA_SB_EEES9_SE_SG_Li256ELb1ELb1ELb1ELb0EEENS1_36VarlenDynamicPersistentTileSchedulerILi128ELi96ELi256ELi128ELb1ELb1ELb1ELb1ELb0ELb1EEEEEEEEEvNT_6ParamsE)
        /*004c*/ 	.short	0x0380
        /*004e*/ 	.short	0x0a80


	//----- nvinfo : EIATTR_SW_WAR
	.align		4
.L_122:
        /*0050*/ 	.byte	0x04, 0x36
        /*0052*/ 	.short	(.L_124 - .L_123)
.L_123:
        /*0054*/ 	.word	0x00000008
.L_124:


//--------------------- .nv.info._ZN7cutlass13device_kernelIN5flash11enable_sm90INS1_16FlashAttnFwdSm90INS1_25CollectiveMainloopFwdSm90ILi2EN4cute5tupleIJNS5_1CILi1EEES8_S8_EEENS6_IJNS7_ILi128EEENS7_ILi96EEENS7_ILi192EEEEEELi128ENS_6half_tEfNS_4arch4Sm90ELb0ELb1ELb0ELb1ELb0ELb1ELb0ELb1ELb1ELb1ELb1ELb0EEENS1_21CollectiveEpilogueFwdINS6_IJSA_SA_SB_EEES9_SE_SG_Li256ELb1ELb1ELb1ELb0EEENS1_36VarlenDynamicPersistentTileSchedulerILi128ELi96ELi256ELi128ELb1ELb1ELb1ELb1ELb0ELb1EEEEEEEEEvNT_6ParamsE --------------------------
	.section	.nv.info._ZN7cutlass13device_kernelIN5flash11enable_sm90INS1_16FlashAttnFwdSm90INS1_25CollectiveMainloopFwdSm90ILi2EN4cute5tupleIJNS5_1CILi1EEES8_S8_EEENS6_IJNS7_ILi128EEENS7_ILi96EEENS7_ILi192EEEEEELi128ENS_6half_tEfNS_4arch4Sm90ELb0ELb1ELb0ELb1ELb0ELb1ELb0ELb1ELb1ELb1ELb1ELb0EEENS1_21CollectiveEpilogueFwdINS6_IJSA_SA_SB_EEES9_SE_SG_Li256ELb1ELb1ELb1ELb0EEENS1_36VarlenDynamicPersistentTileSchedulerILi128ELi96ELi256ELi128ELb1ELb1ELb1ELb1ELb0ELb1EEEEEEEEEvNT_6ParamsE,"",@"SHT_CUDA_INFO"
	.sectionflags	@""
	.align	4


	//----- nvinfo : EIATTR_CUDA_API_VERSION
	.align		4
        /*0000*/ 	.byte	0x04, 0x37
        /*0002*/ 	.short	(.L_126 - .L_125)
.L_125:
        /*0004*/ 	.word	0x00000082


	//----- nvinfo : EIATTR_KPARAM_INFO
	.align		4
.L_126:
        /*0008*/ 	.byte	0x04, 0x17
        /*000a*/ 	.short	(.L_128 - .L_127)
.L_127:
        /*000c*/ 	.word	0x00000000
        /*0010*/ 	.short	0x0000
        /*0012*/ 	.short	0x0000
        /*0014*/ 	.byte	0x00, 0xf0, 0x01, 0x2a


	//----- nvinfo : EIATTR_SPARSE_MMA_MASK
	.align		4
.L_128:
        /*0018*/ 	.byte	0x03, 0x50
        /*001a*/ 	.short	0x0000


	//----- nvinfo : EIATTR_MAXREG_COUNT
	.align		4
        /*001c*/ 	.byte	0x03, 0x1b
        /*001e*/ 	.short	0x00a8


	//----- nvinfo : EIATTR_MERCURY_ISA_VERSION
	.align		4
        /*0020*/ 	.byte	0x03, 0x5f
        /*0022*/ 	.short	0x0101


	//----- nvinfo : EIATTR_VRC_CTA_INIT_COUNT
	.align		4
        /*0024*/ 	.byte	0x02, 0x4a
	.zero		1
	.zero		1


	//----- nvinfo : EIATTR_EXIT_INSTR_OFFSETS
	.align		4
        /*0028*/ 	.byte	0x04, 0x1c
        /*002a*/ 	.short	(.L_130 - .L_129)


	//   ....[0]....
.L_129:
        /*002c*/ 	.word	0x00000010


	//----- nvinfo : EIATTR_MAX_THREADS
	.align		4
.L_130:
        /*0030*/ 	.byte	0x04, 0x05
        /*0032*/ 	.short	(.L_132 - .L_131)
.L_131:
        /*0034*/ 	.word	0x00000180
        /*0038*/ 	.word	0x00000001
        /*003c*/ 	.word	0x00000001


	//----- nvinfo : EIATTR_CBANK_PARAM_SIZE
	.align		4
.L_132:
        /*0040*/ 	.byte	0x03, 0x19
        /*0042*/ 	.short	0x0a80


	//----- nvinfo : EIATTR_PARAM_CBANK
	.align		4
        /*0044*/ 	.byte	0x04, 0x0a
        /*0046*/ 	.short	(.L_134 - .L_133)
	.align		4
.L_133:
        /*0048*/ 	.word	index@(.nv.constant0._ZN7cutlass13device_kernelIN5flash11enable_sm90INS1_16FlashAttnFwdSm90INS1_25CollectiveMainloopFwdSm90ILi2EN4cute5tupleIJNS5_1CILi1EEES8_S8_EEENS6_IJNS7_ILi128EEENS7_ILi96EEENS7_ILi192EEEEEELi128ENS_6half_tEfNS_4arch4Sm90ELb0ELb1ELb0ELb1ELb0ELb1ELb0ELb1ELb1ELb1ELb1ELb0EEENS1_21CollectiveEpilogueFwdINS6_IJSA_SA_SB_EEES9_SE_SG_Li256ELb1ELb1ELb1ELb0EEENS1_36VarlenDynamicPersistentTileSchedulerILi128ELi96ELi256ELi128ELb1ELb1ELb1ELb1ELb0ELb1EEEEEEEEEvNT_6ParamsE)
        /*004c*/ 	.short	0x0380
        /*004e*/ 	.short	0x0a80


	//----- nvinfo : EIATTR_SW_WAR
	.align		4
.L_134:
        /*0050*/ 	.byte	0x04, 0x36
        /*0052*/ 	.short	(.L_136 - .L_135)
.L_135:
        /*0054*/ 	.word	0x00000008
.L_136:


//--------------------- .nv.info._ZN7cutlass13device_kernelIN5flash11enable_sm90INS1_16FlashAttnFwdSm90INS1_25CollectiveMainloopFwdSm90ILi2EN4cute5tupleIJNS5_1CILi1EEES8_S8_EEENS6_IJNS7_ILi128EEESA_NS7_ILi192EEEEEELi128ENS_6half_tEfNS_4arch4Sm90ELb1ELb0ELb0ELb0ELb0ELb0ELb0ELb1ELb1ELb1ELb1ELb0EEENS1_21CollectiveEpilogueFwdINS6_IJSA_SA_SA_EEES9_SD_SF_Li256ELb0ELb1ELb1ELb0EEENS1_19SingleTileSchedulerILb0ELb1ELb1ELi128EEEEEEEEEvNT_6ParamsE --------------------------
	.section	.nv.info._ZN7cutlass13device_kernelIN5flash11enable_sm90INS1_16FlashAttnFwdSm90INS1_25CollectiveMainloopFwdSm90ILi2EN4cute5tupleIJNS5_1CILi1EEES8_S8_EEENS6_IJNS7_ILi128EEESA_NS7_ILi192EEEEEELi128ENS_6half_tEfNS_4arch4Sm90ELb1ELb0ELb0ELb0ELb0ELb0ELb0ELb1ELb1ELb1ELb1ELb0EEENS1_21CollectiveEpilogueFwdINS6_IJSA_SA_SA_EEES9_SD_SF_Li256ELb0ELb1ELb1ELb0EEENS1_19SingleTileSchedulerILb0ELb1ELb1ELi128EEEEEEEEEvNT_6ParamsE,"",@"SHT_CUDA_INFO"
	.sectionflags	@""
	.align	4


	//----- nvinfo : EIATTR_CUDA_API_VERSION
	.align		4
        /*0000*/ 	.byte	0x04, 0x37
        /*0002*/ 	.short	(.L_138 - .L_137)
.L_137:
        /*0004*/ 	.word	0x00000082


	//----- nvinfo : EIATTR_KPARAM_INFO
	.align		4
.L_138:
        /*0008*/ 	.byte	0x04, 0x17
        /*000a*/ 	.short	(.L_140 - .L_139)
.L_139:
        /*000c*/ 	.word	0x00000000
        /*0010*/ 	.short	0x0000
        /*0012*/ 	.short	0x0000
        /*0014*/ 	.byte	0x00, 0xf0, 0x01, 0x28


	//----- nvinfo : EIATTR_SPARSE_MMA_MASK
	.align		4
.L_140:
        /*0018*/ 	.byte	0x03, 0x50
        /*001a*/ 	.short	0x0000


	//----- nvinfo : EIATTR_MAXREG_COUNT
	.align		4
        /*001c*/ 	.byte	0x03, 0x1b
        /*001e*/ 	.short	0x00a8


	//----- nvinfo : EIATTR_MERCURY_ISA_VERSION
	.align		4
        /*0020*/ 	.byte	0x03, 0x5f
        /*0022*/ 	.short	0x0101


	//----- nvinfo : EIATTR_VRC_CTA_INIT_COUNT
	.align		4
        /*0024*/ 	.byte	0x02, 0x4a
	.zero		1
	.zero		1


	//----- nvinfo : EIATTR_EXIT_INSTR_OFFSETS
	.align		4
        /*0028*/ 	.byte	0x04, 0x1c
        /*002a*/ 	.short	(.L_142 - .L_141)


	//   ....[0]....
.L_141:
        /*002c*/ 	.word	0x00000010


	//----- nvinfo : EIATTR_MAX_THREADS
	.align		4
.L_142:
        /*0030*/ 	.byte	0x04, 0x05
        /*0032*/ 	.short	(.L_144 - .L_143)
.L_143:
        /*0034*/ 	.word	0x00000180
        /*0038*/ 	.word	0x00000001
        /*003c*/ 	.word	0x00000001


	//----- nvinfo : EIATTR_CBANK_PARAM_SIZE
	.align		4
.L_144:
        /*0040*/ 	.byte	0x03, 0x19
        /*0042*/ 	.short	0x0a00


	//----- nvinfo : EIATTR_PARAM_CBANK
	.align		4
        /*0044*/ 	.byte	0x04, 0x0a
        /*0046*/ 	.short	(.L_146 - .L_145)
	.align		4
.L_145:
        /*0048*/ 	.word	index@(.nv.constant0._ZN7cutlass13device_kernelIN5flash11enable_sm90INS1_16FlashAttnFwdSm90INS1_25CollectiveMainloopFwdSm90ILi2EN4cute5tupleIJNS5_1CILi1EEES8_S8_EEENS6_IJNS7_ILi128EEESA_NS7_ILi192EEEEEELi128ENS_6half_tEfNS_4arch4Sm90ELb1ELb0ELb0ELb0ELb0ELb0ELb0ELb1ELb1ELb1ELb1ELb0EEENS1_21CollectiveEpilogueFwdINS6_IJSA_SA_SA_EEES9_SD_SF_Li256ELb0ELb1ELb1ELb0EEENS1_19SingleTileSchedulerILb0ELb1ELb1ELi128EEEEEEEEEvNT_6ParamsE)
        /*004c*/ 	.short	0x0380
        /*004e*/ 	.short	0x0a00


	//----- nvinfo : EIATTR_SW_WAR
	.align		4
.L_146:
        /*0050*/ 	.byte	0x04, 0x36
        /*0052*/ 	.short	(.L_148 - .L_147)
.L_147:
        /*0054*/ 	.word	0x00000008
.L_148:


//--------------------- .nv.info._ZN7cutlass13device_kernelIN5flash11enable_sm90INS1_16FlashAttnFwdSm90INS1_25CollectiveMainloopFwdSm90ILi2EN4cute5tupleIJNS5_1CILi1EEES8_S8_EEENS6_IJNS7_ILi128EEESA_NS7_ILi192EEEEEELi128ENS_6half_tEfNS_4arch4Sm90ELb1ELb0ELb0ELb1ELb0ELb0ELb0ELb1ELb1ELb1ELb1ELb0EEENS1_21CollectiveEpilogueFwdINS6_IJSA_SA_SA_EEES9_SD_SF_Li256ELb1ELb1ELb1ELb0EEENS1_36VarlenDynamicPersistentTileSchedulerILi128ELi128ELi256ELi128ELb1ELb1ELb1ELb1ELb1ELb1EEEEEEEEEvNT_6ParamsE --------------------------
	.section	.nv.info._ZN7cutlass13device_kernelIN5flash11enable_sm90INS1_16FlashAttnFwdSm90INS1_25CollectiveMainloopFwdSm90ILi2EN4cute5tupleIJNS5_1CILi1EEES8_S8_EEENS6_IJNS7_ILi128EEESA_NS7_ILi192EEEEEELi128ENS_6half_tEfNS_4arch4Sm90ELb1ELb0ELb0ELb1ELb0ELb0ELb0ELb1ELb1ELb1ELb1ELb0EEENS1_21CollectiveEpilogueFwdINS6_IJSA_SA_SA_EEES9_SD_SF_Li256ELb1ELb1ELb1ELb0EEENS1_36VarlenDynamicPersistentTileSchedulerILi128ELi128ELi256ELi128ELb1ELb1ELb1ELb1ELb1ELb1EEEEEEEEEvNT_6ParamsE,"",@"SHT_CUDA_INFO"
	.sectionflags	@""
	.align	4


	//----- nvinfo : EIATTR_CUDA_API_VERSION
	.align		4
        /*0000*/ 	.byte	0x04, 0x37
        /*0002*/ 	.short	(.L_150 - .L_149)
.L_149:
        /*0004*/ 	.word	0x00000082


	//----- nvinfo : EIATTR_KPARAM_INFO
	.align		4
.L_150:
        /*0008*/ 	.byte	0x04, 0x17
        /*000a*/ 	.short	(.L_152 - .L_151)
.L_151:
        /*000c*/ 	.word	0x00000000
        /*0010*/ 	.short	0x0000
        /*0012*/ 	.short	0x0000
        /*0014*/ 	.byte	0x00, 0xf0, 0x01, 0x2a


	//----- nvinfo : EIATTR_SPARSE_MMA_MASK
	.align		4
.L_152:
        /*0018*/ 	.byte	0x03, 0x50
        /*001a*/ 	.short	0x0000


	//----- nvinfo : EIATTR_MAXREG_COUNT
	.align		4
        /*001c*/ 	.byte	0x03, 0x1b
        /*001e*/ 	.short	0x00a8


	//----- nvinfo : EIATTR_MERCURY_ISA_VERSION
	.align		4
        /*0020*/ 	.byte	0x03, 0x5f
        /*0022*/ 	.short	0x0101


	//----- nvinfo : EIATTR_VRC_CTA_INIT_COUNT
	.align		4
        /*0024*/ 	.byte	0x02, 0x4a
	.zero		1
	.zero		1


	//----- nvinfo : EIATTR_EXIT_INSTR_OFFSETS
	.align		4
        /*0028*/ 	.byte	0x04, 0x1c
        /*002a*/ 	.short	(.L_154 - .L_153)


	//   ....[0]....
.L_153:
        /*002c*/ 	.word	0x00000010


	//----- nvinfo : EIATTR_MAX_THREADS
	.align		4
.L_154:
        /*0030*/ 	.byte	0x04, 0x05
        /*0032*/ 	.short	(.L_156 - .L_155)
.L_155:
        /*0034*/ 	.word	0x00000180
        /*0038*/ 	.word	0x00000001
        /*003c*/ 	.word	0x00000001


	//----- nvinfo : EIATTR_CBANK_PARAM_SIZE
	.align		4
.L_156:
        /*0040*/ 	.byte	0x03, 0x19
        /*0042*/ 	.short	0x0a80


	//----- nvinfo : EIATTR_PARAM_CBANK
	.align		4
        /*0044*/ 	.byte	0x04, 0x0a
        /*0046*/ 	.short	(.L_158 - .L_157)
	.align		4
.L_157:
        /*0048*/ 	.word	index@(.nv.constant0._ZN7cutlass13device_kernelIN5flash11enable_sm90INS1_16FlashAttnFwdSm90INS1_25CollectiveMainloopFwdSm90ILi2EN4cute5tupleIJNS5_1CILi1EEES8_S8_EEENS6_IJNS7_ILi128EEESA_NS7_ILi192EEEEEELi128ENS_6half_tEfNS_4arch4Sm90ELb1ELb0ELb0ELb1ELb0ELb0ELb0ELb1ELb1ELb1ELb1ELb0EEENS1_21CollectiveEpilogueFwdINS6_IJSA_SA_SA_EEES9_SD_SF_Li256ELb1ELb1ELb1ELb0EEENS1_36VarlenDynamicPersistentTileSchedulerILi128ELi128ELi256ELi128ELb1ELb1ELb1ELb1ELb1ELb1EEEEEEEEEvNT_6ParamsE)
        /*004c*/ 	.short	0x0380
        /*004e*/ 	.short	0x0a80


	//----- nvinfo : EIATTR_SW_WAR
	.align		4
.L_158:
        /*0050*/ 	.byte	0x04, 0x36
        /*0052*/ 	.short	(.L_160 - .L_159)
.L_159:
        /*0054*/ 	.word	0x00000008
.L_160:


//--------------------- .nv.info._ZN7cutlass13device_kernelIN5flash11enable_sm90INS1_16FlashAttnFwdSm90INS1_25CollectiveMainloopFwdSm90ILi2EN4cute5tupleIJNS5_1CILi1EEES8_S8_EEENS6_IJNS7_ILi128EEESA_NS7_ILi192EEEEEELi128ENS_6half_tEfNS_4arch4Sm90ELb1ELb0ELb0ELb1ELb0ELb1ELb0ELb1ELb1ELb1ELb1ELb0EEENS1_21CollectiveEpilogueFwdINS6_IJSA_SA_SA_EEES9_SD_SF_Li256ELb1ELb1ELb1ELb0EEENS1_36VarlenDynamicPersistentTileSchedulerILi128ELi128ELi256ELi128ELb1ELb1ELb1ELb1ELb1ELb1EEEEEEEEEvNT_6ParamsE --------------------------
	.section	.nv.info._ZN7cutlass13device_kernelIN5flash11enable_sm90INS1_16FlashAttnFwdSm90INS1_25CollectiveMainloopFwdSm90ILi2EN4cute5tupleIJNS5_1CILi1EEES8_S8_EEENS6_IJNS7_ILi128EEESA_NS7_ILi192EEEEEELi128ENS_6half_tEfNS_4arch4Sm90ELb1ELb0ELb0ELb1ELb0ELb1ELb0ELb1ELb1ELb1ELb1ELb0EEENS1_21CollectiveEpilogueFwdINS6_IJSA_SA_SA_EEES9_SD_SF_Li256ELb1ELb1ELb1ELb0EEENS1_36VarlenDynamicPersistentTileSchedulerILi128ELi128ELi256ELi128ELb1ELb1ELb1ELb1ELb1ELb1EEEEEEEEEvNT_6ParamsE,"",@"SHT_CUDA_INFO"
	.sectionflags	@""
	.align	4


	//----- nvinfo : EIATTR_CUDA_API_VERSION
	.align		4
        /*0000*/ 	.byte	0x04, 0x37
        /*0002*/ 	.short	(.L_162 - .L_161)
.L_161:
        /*0004*/ 	.word	0x00000082


	//----- nvinfo : EIATTR_KPARAM_INFO
	.align		4
.L_162:
        /*0008*/ 	.byte	0x04, 0x17
        /*000a*/ 	.short	(.L_164 - .L_163)
.L_163:
        /*000c*/ 	.word	0x00000000
        /*0010*/ 	.short	0x0000
        /*0012*/ 	.short	0x0000
        /*0014*/ 	.byte	0x00, 0xf0, 0x01, 0x2a


	//----- nvinfo : EIATTR_SPARSE_MMA_MASK
	.align		4
.L_164:
        /*0018*/ 	.byte	0x03, 0x50
        /*001a*/ 	.short	0x0000


	//----- nvinfo : EIATTR_MAXREG_COUNT
	.align		4
        /*001c*/ 	.byte	0x03, 0x1b
        /*001e*/ 	.short	0x00a8


	//----- nvinfo : EIATTR_MERCURY_ISA_VERSION
	.align		4
        /*0020*/ 	.byte	0x03, 0x5f
        /*0022*/ 	.short	0x0101


	//----- nvinfo : EIATTR_VRC_CTA_INIT_COUNT
	.align		4
        /*0024*/ 	.byte	0x02, 0x4a
	.zero		1
	.zero		1


	//----- nvinfo : EIATTR_EXIT_INSTR_OFFSETS
	.align		4
        /*0028*/ 	.byte	0x04, 0x1c
        /*002a*/ 	.short	(.L_166 - .L_165)


	//   ....[0]....
.L_165:
        /*002c*/ 	.word	0x00000010


	//----- nvinfo : EIATTR_MAX_THREADS
	.align		4
.L_166:
        /*0030*/ 	.byte	0x04, 0x05
        /*0032*/ 	.short	(.L_168 - .L_167)
.L_167:
        /*0034*/ 	.word	0x00000180
        /*0038*/ 	.word	0x00000001
        /*003c*/ 	.word	0x00000001


	//----- nvinfo : EIATTR_CBANK_PARAM_SIZE
	.align		4
.L_168:
        /*0040*/ 	.byte	0x03, 0x19
        /*0042*/ 	.short	0x0a80


	//----- nvinfo : EIATTR_PARAM_CBANK
	.align		4
        /*0044*/ 	.byte	0x04, 0x0a
        /*0046*/ 	.short	(.L_170 - .L_169)
	.align		4
.L_169:
        /*0048*/ 	.word	index@(.nv.constant0._ZN7cutlass13device_kernelIN5flash11enable_sm90INS1_16FlashAttnFwdSm90INS1_25CollectiveMainloopFwdSm90ILi2EN4cute5tupleIJNS5_1CILi1EEES8_S8_EEENS6_IJNS7_ILi128EEESA_NS7_ILi192EEEEEELi128ENS_6half_tEfNS_4arch4Sm90ELb1ELb0ELb0ELb1ELb0ELb1ELb0ELb1ELb1ELb1ELb1ELb0EEENS1_21CollectiveEpilogueFwdINS6_IJSA_SA_SA_EEES9_SD_SF_Li256ELb1ELb1ELb1ELb0EEENS1_36VarlenDynamicPersistentTileSchedulerILi128ELi128ELi256ELi128ELb1ELb1ELb1ELb1ELb1ELb1EEEEEEEEEvNT_6ParamsE)
        /*004c*/ 	.short	0x0380
        /*004e*/ 	.short	0x0a80


	//----- nvinfo : EIATTR_SW_WAR
	.align		4
.L_170:
        /*0050*/ 	.byte	0x04, 0x36
        /*0052*/ 	.short	(.L_172 - .L_171)
.L_171:
        /*0054*/ 	.word	0x00000008
.L_172:


//--------------------- .nv.callgraph             --------------------------
	.section	.nv.callgraph,"",@"SHT_CUDA_CALLGRAPH"
	.align	4
	.sectionentsize	8
	.align		4
        /*0000*/ 	.word	0x00000000
	.align		4
        /*0004*/ 	.word	0xffffffff
	.align		4
        /*0008*/ 	.word	0x00000000
	.align		4
        /*000c*/ 	.word	0xfffffffe
	.align		4
        /*0010*/ 	.word	0x00000000
	.align		4
        /*0014*/ 	.word	0xfffffffd
	.align		4
        /*0018*/ 	.word	0x00000000
	.align		4
        /*001c*/ 	.word	0xfffffffc


//--------------------- .nv.constant4             --------------------------
	.section	.nv.constant4,"a",@progbits
	.align	8
	.align		8
.nv.constant4:
        /*0000*/ 	.dword	_ZN76_INTERNAL_37f5b911_40_flash_fwd_hdim192_128_fp16_split_sm90_cu_49158569_31744cuda3std3__45__cpo5beginE
	.align		8
        /*0008*/ 	.dword	_ZN76_INTERNAL_37f5b911_40_flash_fwd_hdim192_128_fp16_split_sm90_cu_49158569_31744cuda3std3__45__cpo3endE
	.align		8
        /*0010*/ 	.dword	_ZN76_INTERNAL_37f5b911_40_flash_fwd_hdim192_128_fp16_split_sm90_cu_49158569_31744cuda3std3__45__cpo6cbeginE
	.align		8
        /*0018*/ 	.dword	_ZN76_INTERNAL_37f5b911_40_flash_fwd_hdim192_128_fp16_split_sm90_cu_49158569_31744cuda3std3__45__cpo4cendE
	.align		8
        /*0020*/ 	.dword	_ZN76_INTERNAL_37f5b911_40_flash_fwd_hdim192_128_fp16_split_sm90_cu_49158569_31744cuda3std3__478_GLOBAL__N__37f5b911_40_flash_fwd_hdim192_128_fp16_split_sm90_cu_49158569_31746ignoreE
	.align		8
        /*0028*/ 	.dword	_ZN76_INTERNAL_37f5b911_40_flash_fwd_hdim192_128_fp16_split_sm90_cu_49158569_31744cuda3std3__419piecewise_constructE
	.align		8
        /*0030*/ 	.dword	_ZN76_INTERNAL_37f5b911_40_flash_fwd_hdim192_128_fp16_split_sm90_cu_49158569_31744cuda3std3__48in_placeE
	.align		8
        /*0038*/ 	.dword	_ZN76_INTERNAL_37f5b911_40_flash_fwd_hdim192_128_fp16_split_sm90_cu_49158569_31744cuda3std6ranges3__45__cpo4swapE
	.align		8
        /*0040*/ 	.dword	_ZN76_INTERNAL_37f5b911_40_flash_fwd_hdim192_128_fp16_split_sm90_cu_49158569_31744cuda3std6ranges3__45__cpo9iter_moveE
	.align		8
        /*0048*/ 	.dword	_ZN76_INTERNAL_37f5b911_40_flash_fwd_hdim192_128_fp16_split_sm90_cu_49158569_31744cute7productE
	.align		8
        /*0050*/ 	.dword	_ZN76_INTERNAL_37f5b911_40_flash_fwd_hdim192_128_fp16_split_sm90_cu_49158569_31744cute1_E


//--------------------- .text._ZN7cutlass13device_kernelIN5flash11enable_sm90INS1_16FlashAttnFwdSm90INS1_25CollectiveMainloopFwdSm90ILi2EN4cute5tupleIJNS5_1CILi1EEES8_S8_EEENS6_IJNS7_ILi128EEESA_NS7_ILi192EEEEEELi128ENS_6half_tEfNS_4arch4Sm90ELb0ELb0ELb0ELb0ELb0ELb0ELb0ELb1ELb1ELb1ELb1ELb0EEENS1_21CollectiveEpilogueFwdINS6_IJSA_SA_SA_EEES9_SD_SF_Li256ELb0ELb1ELb1ELb0EEENS1_19SingleTileSchedulerILb0ELb1ELb1ELi128EEEEEEEEEvNT_6ParamsE --------------------------
	.section	.text._ZN7cutlass13device_kernelIN5flash11enable_sm90INS1_16FlashAttnFwdSm90INS1_25CollectiveMainloopFwdSm90ILi2EN4cute5tupleIJNS5_1CILi1EEES8_S8_EEENS6_IJNS7_ILi128EEESA_NS7_ILi192EEEEEELi128ENS_6half_tEfNS_4arch4Sm90ELb0ELb0ELb0ELb0ELb0ELb0ELb0ELb1ELb1ELb1ELb1ELb0EEENS1_21CollectiveEpilogueFwdINS6_IJSA_SA_SA_EEES9_SD_SF_Li256ELb0ELb1ELb1ELb0EEENS1_19SingleTileSchedulerILb0ELb1ELb1ELi128EEEEEEEEEvNT_6ParamsE,"ax",@progbits
	.align	128
.text._ZN7cutlass13device_kernelIN5flash11enable_sm90INS1_16FlashAttnFwdSm90INS1_25CollectiveMainloopFwdSm90ILi2EN4cute5tupleIJNS5_1CILi1EEES8_S8_EEENS6_IJNS7_ILi128EEESA_NS7_ILi192EEEEEELi128ENS_6half_tEfNS_4arch4Sm90ELb0ELb0ELb0ELb0ELb0ELb0ELb0ELb1ELb1ELb1ELb1ELb0EEENS1_21CollectiveEpilogueFwdINS6_IJSA_SA_SA_EEES9_SD_SF_Li256ELb0ELb1ELb1ELb0EEENS1_19SingleTileSchedulerILb0ELb1ELb1ELi128EEEEEEEEEvNT_6ParamsE:
        .type           _ZN7cutlass13device_kernelIN5flash11enable_sm90INS1_16FlashAttnFwdSm90INS1_25CollectiveMainloopFwdSm90ILi2EN4cute5tupleIJNS5_1CILi1EEES8_S8_EEENS6_IJNS7_ILi128EEESA_NS7_ILi192EEEEEELi128ENS_6half_tEfNS_4arch4Sm90ELb0ELb0ELb0ELb0ELb0ELb0ELb0ELb1ELb1ELb1ELb1ELb0EEENS1_21CollectiveEpilogueFwdINS6_IJSA_SA_SA_EEES9_SD_SF_Li256ELb0ELb1ELb1ELb0EEENS1_19SingleTileSchedulerILb0ELb1ELb1ELi128EEEEEEEEEvNT_6ParamsE,@function
        .size           _ZN7cutlass13device_kernelIN5flash11enable_sm90INS1_16FlashAttnFwdSm90INS1_25CollectiveMainloopFwdSm90ILi2EN4cute5tupleIJNS5_1CILi1EEES8_S8_EEENS6_IJNS7_ILi128EEESA_NS7_ILi192EEEEEELi128ENS_6half_tEfNS_4arch4Sm90ELb0ELb0ELb0ELb0ELb0ELb0ELb0ELb1ELb1ELb1ELb1ELb0EEENS1_21CollectiveEpilogueFwdINS6_IJSA_SA_SA_EEES9_SD_SF_Li256ELb0ELb1ELb1ELb0EEENS1_19SingleTileSchedulerILb0ELb1ELb1ELi128EEEEEEEEEvNT_6ParamsE,(.L_x_9 - _ZN7cutlass13device_kernelIN5flash11enable_sm90INS1_16FlashAttnFwdSm90INS1_25CollectiveMainloopFwdSm90ILi2EN4cute5tupleIJNS5_1CILi1EEES8_S8_EEENS6_IJNS7_ILi128EEESA_NS7_ILi192EEEEEELi128ENS_6half_tEfNS_4arch4Sm90ELb0ELb0ELb0ELb0ELb0ELb0ELb0ELb1ELb1ELb1ELb1ELb0EEENS1_21CollectiveEpilogueFwdINS6_IJSA_SA_SA_EEES9_SD_SF_Li256ELb0ELb1ELb1ELb0EEENS1_19SingleTileSchedulerILb0ELb1ELb1ELi128EEEEEEEEEvNT_6ParamsE)
        .other          _ZN7cutlass13device_kernelIN5flash11enable_sm90INS1_16FlashAttnFwdSm90INS1_25CollectiveMainloopFwdSm90ILi2EN4cute5tupleIJNS5_1CILi1EEES8_S8_EEENS6_IJNS7_ILi128EEESA_NS7_ILi192EEEEEELi128ENS_6half_tEfNS_4arch4Sm90ELb0ELb0ELb0ELb0ELb0ELb0ELb0ELb1ELb1ELb1ELb1ELb0EEENS1_21CollectiveEpilogueFwdINS6_IJSA_SA_SA_EEES9_SD_SF_Li256ELb0ELb1ELb1ELb0EEENS1_19SingleTileSchedulerILb0ELb1ELb1ELi128EEEEEEEEEvNT_6ParamsE,@"STO_CUDA_ENTRY STV_DEFAULT"
_ZN7cutlass13device_kernelIN5flash11enable_sm90INS1_16FlashAttnFwdSm90INS1_25CollectiveMainloopFwdSm90ILi2EN4cute5tupleIJNS5_1CILi1EEES8_S8_EEENS6_IJNS7_ILi128EEESA_NS7_ILi192EEEEEELi128ENS_6half_tEfNS_4arch4Sm90ELb0ELb0ELb0ELb0ELb0ELb0ELb0ELb1ELb1ELb1ELb1ELb0EEENS1_21CollectiveEpilogueFwdINS6_IJSA_SA_SA_EEES9_SD_SF_Li256ELb0ELb1ELb1ELb0EEENS1_19SingleTileSchedulerILb0ELb1ELb1ELi128EEEEEEEEEvNT_6ParamsE:
[----:B------:R-:W-:Y:S01]  /*0000*/  LDC R1, c[0x0][0x37c] ;  /* 0x0000df00ff017b82 */ /* 0x000fe20000000800 */
[----:B------:R-:W-:Y:S05]  /*0010*/  EXIT ;  /* 0x000000000000794d */ /* 0x000fea0003800000 */
.L_x_0:
[----:B------:R-:W-:-:S00]  /*0020*/  BRA `(.L_x_0) ;  /* 0xfffffffc00fc7947 */ /* 0x000fc0000383ffff */
[----:B------:R-:W-:-:S00]  /*0030*/  NOP ;  /* 0x0000000000007918 */ /* 0x000fc00000000000 */
        /* <DEDUP_REMOVED lines=12> */
.L_x_9:


//--------------------- .text._ZN7cutlass13device_kernelIN5flash11enable_sm90INS1_16FlashAttnFwdSm90INS1_25CollectiveMainloopFwdSm90ILi2EN4cute5tupleIJNS5_1CILi1EEES8_S8_EEENS6_IJNS7_ILi128EEESA_NS7_ILi192EEEEEELi128ENS_6half_tEfNS_4arch4Sm90ELb0ELb0ELb0ELb1ELb0ELb0ELb0ELb1ELb1ELb1ELb1ELb0EEENS1_21CollectiveEpilogueFwdINS6_IJSA_SA_SA_EEES9_SD_SF_Li256ELb1ELb1ELb1ELb0EEENS1_36VarlenDynamicPersistentTileSchedulerILi128ELi128ELi256ELi128ELb1ELb1ELb1ELb0ELb1ELb1EEEEEEEEEvNT_6ParamsE --------------------------
	.section	.text._ZN7cutlass13device_kernelIN5flash11enable_sm90INS1_16FlashAttnFwdSm90INS1_25CollectiveMainloopFwdSm90ILi2EN4cute5tupleIJNS5_1CILi1EEES8_S8_EEENS6_IJNS7_ILi128EEESA_NS7_ILi192EEEEEELi128ENS_6half_tEfNS_4arch4Sm90ELb0ELb0ELb0ELb1ELb0ELb0ELb0ELb1ELb1ELb1ELb1ELb0EEENS1_21CollectiveEpilogueFwdINS6_IJSA_SA_SA_EEES9_SD_SF_Li256ELb1ELb1ELb1ELb0EEENS1_36VarlenDynamicPersistentTileSchedulerILi128ELi128ELi256ELi128ELb1ELb1ELb1ELb0ELb1ELb1EEEEEEEEEvNT_6ParamsE,"ax",@progbits
	.align	128
.text._ZN7cutlass13device_kernelIN5flash11enable_sm90INS1_16FlashAttnFwdSm90INS1_25CollectiveMainloopFwdSm90ILi2EN4cute5tupleIJNS5_1CILi1EEES8_S8_EEENS6_IJNS7_ILi128EEESA_NS7_ILi192EEEEEELi128ENS_6half_tEfNS_4arch4Sm90ELb0ELb0ELb0ELb1ELb0ELb0ELb0ELb1ELb1ELb1ELb1ELb0EEENS1_21CollectiveEpilogueFwdINS6_IJSA_SA_SA_EEES9_SD_SF_Li256ELb1ELb1ELb1ELb0EEENS1_36VarlenDynamicPersistentTileSchedulerILi128ELi128ELi256ELi128ELb1ELb1ELb1ELb0ELb1ELb1EEEEEEEEEvNT_6ParamsE:
        .type           _ZN7cutlass13device_kernelIN5flash11enable_sm90INS1_16FlashAttnFwdSm90INS1_25CollectiveMainloopFwdSm90ILi2EN4cute5tupleIJNS5_1CILi1EEES8_S8_EEENS6_IJNS7_ILi128EEESA_NS7_ILi192EEEEEELi128ENS_6half_tEfNS_4arch4Sm90ELb0ELb0ELb0ELb1ELb0ELb0ELb0ELb1ELb1ELb1ELb1ELb0EEENS1_21CollectiveEpilogueFwdINS6_IJSA_SA_SA_EEES9_SD_SF_Li256ELb1ELb1ELb1ELb0EEENS1_36VarlenDynamicPersistentTileSchedulerILi128ELi128ELi256ELi128ELb1ELb1ELb1ELb0ELb1ELb1EEEEEEEEEvNT_6ParamsE,@function
        .size           _ZN7cutlass13device_kernelIN5flash11enable_sm90INS1_16FlashAttnFwdSm90INS1_25CollectiveMainloopFwdSm90ILi2EN4cute5tupleIJNS5_1CILi1EEES8_S8_EEENS6_IJNS7_ILi128EEESA_NS7_ILi192EEEEEELi128ENS_6half_tEfNS_4arch4Sm90ELb0ELb0ELb0ELb1ELb0ELb0ELb0ELb1ELb1ELb1ELb1ELb0EEENS1_21CollectiveEpilogueFwdINS6_IJSA_SA_SA_EEES9_SD_SF_Li256ELb1ELb1ELb1ELb0EEENS1_36VarlenDynamicPersistentTileSchedulerILi128ELi128ELi256ELi128ELb1ELb1ELb1ELb0ELb1ELb1EEEEEEEEEvNT_6ParamsE,(.L_x_10 - _ZN7cutlass13device_kernelIN5flash11enable_sm90INS1_16FlashAttnFwdSm90INS1_25CollectiveMainloopFwdSm90ILi2EN4cute5tupleIJNS5_1CILi1EEES8_S8_EEENS6_IJNS7_ILi128EEESA_NS7_ILi192EEEEEELi128ENS_6half_tEfNS_4arch4Sm90ELb0ELb0ELb0ELb1ELb0ELb0ELb0ELb1ELb1ELb1ELb1ELb0EEENS1_21CollectiveEpilogueFwdINS6_IJSA_SA_SA_EEES9_SD_SF_Li256ELb1ELb1ELb1ELb0EEENS1_36VarlenDynamicPersistentTileSchedulerILi128ELi128ELi256ELi128ELb1ELb1ELb1ELb0ELb1ELb1EEEEEEEEEvNT_6ParamsE)
        .other          _ZN7cutlass13device_kernelIN5flash11enable_sm90INS1_16FlashAttnFwdSm90INS1_25CollectiveMainloopFwdSm90ILi2EN4cute5tupleIJNS5_1CILi1EEES8_S8_EEENS6_IJNS7_ILi128EEESA_NS7_ILi192EEEEEELi128ENS_6half_tEfNS_4arch4Sm90ELb0ELb0ELb0ELb1ELb0ELb0ELb0ELb1ELb1ELb1ELb1ELb0EEENS1_21CollectiveEpilogueFwdINS6_IJSA_SA_SA_EEES9_SD_SF_Li256ELb1ELb1ELb1ELb0EEENS1_36VarlenDynamicPersistentTileSchedulerILi128ELi128ELi256ELi128ELb1ELb1ELb1ELb0ELb1ELb1EEEEEEEEEvNT_6ParamsE,@"STO_CUDA_ENTRY STV_DEFAULT"
_ZN7cutlass13device_kernelIN5flash11enable_sm90INS1_16FlashAttnFwdSm90INS1_25CollectiveMainloopFwdSm90ILi2EN4cute5tupleIJNS5_1CILi1EEES8_S8_EEENS6_IJNS7_ILi128EEESA_NS7_ILi192EEEEEELi128ENS_6half_tEfNS_4arch4Sm90ELb0ELb0ELb0ELb1ELb0ELb0ELb0ELb1ELb1ELb1ELb1ELb0EEENS1_21CollectiveEpilogueFwdINS6_IJSA_SA_SA_EEES9_SD_SF_Li256ELb1ELb1ELb1ELb0EEENS1_36VarlenDynamicPersistentTileSchedulerILi128ELi128ELi256ELi128ELb1ELb1ELb1ELb0ELb1ELb1EEEEEEEEEvNT_6ParamsE:
[----:B------:R-:W-:Y:S01]  /*0000*/  LDC R1, c[0x0][0x37c] ;  /* 0x0000df00ff017b82 */ /* 0x000fe20000000800 */
[----:B------:R-:W-:Y:S05]  /*0010*/  EXIT ;  /* 0x000000000000794d */ /* 0x000fea0003800000 */
.L_x_1:
        /* <DEDUP_REMOVED lines=14> */
.L_x_10:


//--------------------- .text._ZN7cutlass13device_kernelIN5flash11enable_sm90INS1_16FlashAttnFwdSm90INS1_25CollectiveMainloopFwdSm90ILi2EN4cute5tupleIJNS5_1CILi1EEES8_S8_EEENS6_IJNS7_ILi128EEESA_NS7_ILi192EEEEEELi128ENS_6half_tEfNS_4arch4Sm90ELb0ELb0ELb0ELb1ELb0ELb1ELb0ELb1ELb1ELb1ELb1ELb0EEENS1_21CollectiveEpilogueFwdINS6_IJSA_SA_SA_EEES9_SD_SF_Li256ELb1ELb1ELb1ELb0EEENS1_36VarlenDynamicPersistentTileSchedulerILi128ELi128ELi256ELi128ELb1ELb1ELb1ELb0ELb1ELb1EEEEEEEEEvNT_6ParamsE --------------------------
	.section	.text._ZN7cutlass13device_kernelIN5flash11enable_sm90INS1_16FlashAttnFwdSm90INS1_25CollectiveMainloopFwdSm90ILi2EN4cute5tupleIJNS5_1CILi1EEES8_S8_EEENS6_IJNS7_ILi128EEESA_NS7_ILi192EEEEEELi128ENS_6half_tEfNS_4arch4Sm90ELb0ELb0ELb0ELb1ELb0ELb1ELb0ELb1ELb1ELb1ELb1ELb0EEENS1_21CollectiveEpilogueFwdINS6_IJSA_SA_SA_EEES9_SD_SF_Li256ELb1ELb1ELb1ELb0EEENS1_36VarlenDynamicPersistentTileSchedulerILi128ELi128ELi256ELi128ELb1ELb1ELb1ELb0ELb1ELb1EEEEEEEEEvNT_6ParamsE,"ax",@progbits
	.align	128
.text._ZN7cutlass13device_kernelIN5flash11enable_sm90INS1_16FlashAttnFwdSm90INS1_25CollectiveMainloopFwdSm90ILi2EN4cute5tupleIJNS5_1CILi1EEES8_S8_EEENS6_IJNS7_ILi128EEESA_NS7_ILi192EEEEEELi128ENS_6half_tEfNS_4arch4Sm90ELb0ELb0ELb0ELb1ELb0ELb1ELb0ELb1ELb1ELb1ELb1ELb0EEENS1_21CollectiveEpilogueFwdINS6_IJSA_SA_SA_EEES9_SD_SF_Li256ELb1ELb1ELb1ELb0EEENS1_36VarlenDynamicPersistentTileSchedulerILi128ELi128ELi256ELi128ELb1ELb1ELb1ELb0ELb1ELb1EEEEEEEEEvNT_6ParamsE:
        .type           _ZN7cutlass13device_kernelIN5flash11enable_sm90INS1_16FlashAttnFwdSm90INS1_25CollectiveMainloopFwdSm90ILi2EN4cute5tupleIJNS5_1CILi1EEES8_S8_EEENS6_IJNS7_ILi128EEESA_NS7_ILi192EEEEEELi128ENS_6half_tEfNS_4arch4Sm90ELb0ELb0ELb0ELb1ELb0ELb1ELb0ELb1ELb1ELb1ELb1ELb0EEENS1_21CollectiveEpilogueFwdINS6_IJSA_SA_SA_EEES9_SD_SF_Li256ELb1ELb1ELb1ELb0EEENS1_36VarlenDynamicPersistentTileSchedulerILi128ELi128ELi256ELi128ELb1ELb1ELb1ELb0ELb1ELb1EEEEEEEEEvNT_6ParamsE,@function
        .size           _ZN7cutlass13device_kernelIN5flash11enable_sm90INS1_16FlashAttnFwdSm90INS1_25CollectiveMainloopFwdSm90ILi2EN4cute5tupleIJNS5_1CILi1EEES8_S8_EEENS6_IJNS7_ILi128EEESA_NS7_ILi192EEEEEELi128ENS_6half_tEfNS_4arch4Sm90ELb0ELb0ELb0ELb1ELb0ELb1ELb0ELb1ELb1ELb1ELb1ELb0EEENS1_21CollectiveEpilogueFwdINS6_IJSA_SA_SA_EEES9_SD_SF_Li256ELb1ELb1ELb1ELb0EEENS1_36VarlenDynamicPersistentTileSchedulerILi128ELi128ELi256ELi128ELb1ELb1ELb1ELb0ELb1ELb1EEEEEEEEEvNT_6ParamsE,(.L_x_11 - _ZN7cutlass13device_kernelIN5flash11enable_sm90INS1_16FlashAttnFwdSm90INS1_25CollectiveMainloopFwdSm90ILi2EN4cute5tupleIJNS5_1CILi1EEES8_S8_EEENS6_IJNS7_ILi128EEESA_NS7_ILi192EEEEEELi128ENS_6half_tEfNS_4arch4Sm90ELb0ELb0ELb0ELb1ELb0ELb1ELb0ELb1ELb1ELb1ELb1ELb0EEENS1_21CollectiveEpilogueFwdINS6_IJSA_SA_SA_EEES9_SD_SF_Li256ELb1ELb1ELb1ELb0EEENS1_36VarlenDynamicPersistentTileSchedulerILi128ELi128ELi256ELi128ELb1ELb1ELb1ELb0ELb1ELb1EEEEEEEEEvNT_6ParamsE)
        .other          _ZN7cutlass13device_kernelIN5flash11enable_sm90INS1_16FlashAttnFwdSm90INS1_25CollectiveMainloopFwdSm90ILi2EN4cute5tupleIJNS5_1CILi1EEES8_S8_EEENS6_IJNS7_ILi128EEESA_NS7_ILi192EEEEEELi128ENS_6half_tEfNS_4arch4Sm90ELb0ELb0ELb0ELb1ELb0ELb1ELb0ELb1ELb1ELb1ELb1ELb0EEENS1_21CollectiveEpilogueFwdINS6_IJSA_SA_SA_EEES9_SD_SF_Li256ELb1ELb1ELb1ELb0EEENS1_36VarlenDynamicPersistentTileSchedulerILi128ELi128ELi256ELi128ELb1ELb1ELb1ELb0ELb1ELb1EEEEEEEEEvNT_6ParamsE,@"STO_CUDA_ENTRY STV_DEFAULT"
_ZN7cutlass13device_kernelIN5flash11enable_sm90INS1_16FlashAttnFwdSm90INS1_25CollectiveMainloopFwdSm90ILi2EN4cute5tupleIJNS5_1CILi1EEES8_S8_EEENS6_IJNS7_ILi128EEESA_NS7_ILi192EEEEEELi128ENS_6half_tEfNS_4arch4Sm90ELb0ELb0ELb0ELb1ELb0ELb1ELb0ELb1ELb1ELb1ELb1ELb0EEENS1_21CollectiveEpilogueFwdINS6_IJSA_SA_SA_EEES9_SD_SF_Li256ELb1ELb1ELb1ELb0EEENS1_36VarlenDynamicPersistentTileSchedulerILi128ELi128ELi256ELi128ELb1ELb1ELb1ELb0ELb1ELb1EEEEEEEEEvNT_6ParamsE:
[----:B------:R-:W-:Y:S01]  /*0000*/  LDC R1, c[0x0][0x37c] ;  /* 0x0000df00ff017b82 */ /* 0x000fe20000000800 */
[----:B------:R-:W-:Y:S05]  /*0010*/  EXIT ;  /* 0x000000000000794d */ /* 0x000fea0003800000 */
.L_x_2:
        /* <DEDUP_REMOVED lines=14> */
.L_x_11:


//--------------------- .text._ZN7cutlass13device_kernelIN5flash11enable_sm90INS1_16FlashAttnFwdSm90INS1_25CollectiveMainloopFwdSm90ILi2EN4cute5tupleIJNS5_1CILi1EEES8_S8_EEENS6_IJNS7_ILi128EEENS7_ILi96EEENS7_ILi192EEEEEELi128ENS_6half_tEfNS_4arch4Sm90ELb0ELb1ELb0ELb0ELb0ELb0ELb0ELb1ELb1ELb1ELb1ELb0EEENS1_21CollectiveEpilogueFwdINS6_IJSA_SA_SB_EEES9_SE_SG_Li256ELb0ELb1ELb1ELb0EEENS1_19SingleTileSchedulerILb0ELb1ELb1ELi128EEEEEEEEEvNT_6ParamsE --------------------------
	.section	.text._ZN7cutlass13device_kernelIN5flash11enable_sm90INS1_16FlashAttnFwdSm90INS1_25CollectiveMainloopFwdSm90ILi2EN4cute5tupleIJNS5_1CILi1EEES8_S8_EEENS6_IJNS7_ILi128EEENS7_ILi96EEENS7_ILi192EEEEEELi128ENS_6half_tEfNS_4arch4Sm90ELb0ELb1ELb0ELb0ELb0ELb0ELb0ELb1ELb1ELb1ELb1ELb0EEENS1_21CollectiveEpilogueFwdINS6_IJSA_SA_SB_EEES9_SE_SG_Li256ELb0ELb1ELb1ELb0EEENS1_19SingleTileSchedulerILb0ELb1ELb1ELi128EEEEEEEEEvNT_6ParamsE,"ax",@progbits
	.align	128
.text._ZN7cutlass13device_kernelIN5flash11enable_sm90INS1_16FlashAttnFwdSm90INS1_25CollectiveMainloopFwdSm90ILi2EN4cute5tupleIJNS5_1CILi1EEES8_S8_EEENS6_IJNS7_ILi128EEENS7_ILi96EEENS7_ILi192EEEEEELi128ENS_6half_tEfNS_4arch4Sm90ELb0ELb1ELb0ELb0ELb0ELb0ELb0ELb1ELb1ELb1ELb1ELb0EEENS1_21CollectiveEpilogueFwdINS6_IJSA_SA_SB_EEES9_SE_SG_Li256ELb0ELb1ELb1ELb0EEENS1_19SingleTileSchedulerILb0ELb1ELb1ELi128EEEEEEEEEvNT_6ParamsE:
        .type           _ZN7cutlass13device_kernelIN5flash11enable_sm90INS1_16FlashAttnFwdSm90INS1_25CollectiveMainloopFwdSm90ILi2EN4cute5tupleIJNS5_1CILi1EEES8_S8_EEENS6_IJNS7_ILi128EEENS7_ILi96EEENS7_ILi192EEEEEELi128ENS_6half_tEfNS_4arch4Sm90ELb0ELb1ELb0ELb0ELb0ELb0ELb0ELb1ELb1ELb1ELb1ELb0EEENS1_21CollectiveEpilogueFwdINS6_IJSA_SA_SB_EEES9_SE_SG_Li256ELb0ELb1ELb1ELb0EEENS1_19SingleTileSchedulerILb0ELb1ELb1ELi128EEEEEEEEEvNT_6ParamsE,@function
        .size           _ZN7cutlass13device_kernelIN5flash11enable_sm90INS1_16FlashAttnFwdSm90INS1_25CollectiveMainloopFwdSm90ILi2EN4cute5tupleIJNS5_1CILi1EEES8_S8_EEENS6_IJNS7_ILi128EEENS7_ILi96EEENS7_ILi192EEEEEELi128ENS_6half_tEfNS_4arch4Sm90ELb0ELb1ELb0ELb0ELb0ELb0ELb0ELb1ELb1ELb1ELb1ELb0EEENS1_21CollectiveEpilogueFwdINS6_IJSA_SA_SB_EEES9_SE_SG_Li256ELb0ELb1ELb1ELb0EEENS1_19SingleTileSchedulerILb0ELb1ELb1ELi128EEEEEEEEEvNT_6ParamsE,(.L_x_12 - _ZN7cutlass13device_kernelIN5flash11enable_sm90INS1_16FlashAttnFwdSm90INS1_25CollectiveMainloopFwdSm90ILi2EN4cute5tupleIJNS5_1CILi1EEES8_S8_EEENS6_IJNS7_ILi128EEENS7_ILi96EEENS7_ILi192EEEEEELi128ENS_6half_tEfNS_4arch4Sm90ELb0ELb1ELb0ELb0ELb0ELb0ELb0ELb1ELb1ELb1ELb1ELb0EEENS1_21CollectiveEpilogueFwdINS6_IJSA_SA_SB_EEES9_SE_SG_Li256ELb0ELb1ELb1ELb0EEENS1_19SingleTileSchedulerILb0ELb1ELb1ELi128EEEEEEEEEvNT_6ParamsE)
        .other          _ZN7cutlass13device_kernelIN5flash11enable_sm90INS1_16FlashAttnFwdSm90INS1_25CollectiveMainloopFwdSm90ILi2EN4cute5tupleIJNS5_1CILi1EEES8_S8_EEENS6_IJNS7_ILi128EEENS7_ILi96EEENS7_ILi192EEEEEELi128ENS_6half_tEfNS_4arch4Sm90ELb0ELb1ELb0ELb0ELb0ELb0ELb0ELb1ELb1ELb1ELb1ELb0EEENS1_21CollectiveEpilogueFwdINS6_IJSA_SA_SB_EEES9_SE_SG_Li256ELb0ELb1ELb1ELb0EEENS1_19SingleTileSchedulerILb0ELb1ELb1ELi128EEEEEEEEEvNT_6ParamsE,@"STO_CUDA_ENTRY STV_DEFAULT"
_ZN7cutlass13device_kernelIN5flash11enable_sm90INS1_16FlashAttnFwdSm90INS1_25CollectiveMainloopFwdSm90ILi2EN4cute5tupleIJNS5_1CILi1EEES8_S8_EEENS6_IJNS7_ILi128EEENS7_ILi96EEENS7_ILi192EEEEEELi128ENS_6half_tEfNS_4arch4Sm90ELb0ELb1ELb0ELb0ELb0ELb0ELb0ELb1ELb1ELb1ELb1ELb0EEENS1_21CollectiveEpilogueFwdINS6_IJSA_SA_SB_EEES9_SE_SG_Li256ELb0ELb1ELb1ELb0EEENS1_19SingleTileSchedulerILb0ELb1ELb1ELi128EEEEEEEEEvNT_6ParamsE:
[----:B------:R-:W-:Y:S01]  /*0000*/  LDC R1, c[0x0][0x37c] ;  /* 0x0000df00ff017b82 */ /* 0x000fe20000000800 */
[----:B------:R-:W-:Y:S05]  /*0010*/  EXIT ;  /* 0x000000000000794d */ /* 0x000fea0003800000 */
.L_x_3:
        /* <DEDUP_REMOVED lines=14> */
.L_x_12:


//--------------------- .text._ZN7cutlass13device_kernelIN5flash11enable_sm90INS1_16FlashAttnFwdSm90INS1_25CollectiveMainloopFwdSm90ILi2EN4cute5tupleIJNS5_1CILi1EEES8_S8_EEENS6_IJNS7_ILi128EEENS7_ILi96EEENS7_ILi192EEEEEELi128ENS_6half_tEfNS_4arch4Sm90ELb0ELb1ELb0ELb1ELb0ELb0ELb0ELb1ELb1ELb1ELb1ELb0EEENS1_21CollectiveEpilogueFwdINS6_IJSA_SA_SB_EEES9_SE_SG_Li256ELb1ELb1ELb1ELb0EEENS1_36VarlenDynamicPersistentTileSchedulerILi128ELi96ELi256ELi128ELb1ELb1ELb1ELb1ELb0ELb1EEEEEEEEEvNT_6ParamsE --------------------------
	.section	.text._ZN7cutlass13device_kernelIN5flash11enable_sm90INS1_16FlashAttnFwdSm90INS1_25CollectiveMainloopFwdSm90ILi2EN4cute5tupleIJNS5_1CILi1EEES8_S8_EEENS6_IJNS7_ILi128EEENS7_ILi96EEENS7_ILi192EEEEEELi128ENS_6half_tEfNS_4arch4Sm90ELb0ELb1ELb0ELb1ELb0ELb0ELb0ELb1ELb1ELb1ELb1ELb0EEENS1_21CollectiveEpilogueFwdINS6_IJSA_SA_SB_EEES9_SE_SG_Li256ELb1ELb1ELb1ELb0EEENS1_36VarlenDynamicPersistentTileSchedulerILi128ELi96ELi256ELi128ELb1ELb1ELb1ELb1ELb0ELb1EEEEEEEEEvNT_6ParamsE,"ax",@progbits
	.align	128
.text._ZN7cutlass13device_kernelIN5flash11enable_sm90INS1_16FlashAttnFwdSm90INS1_25CollectiveMainloopFwdSm90ILi2EN4cute5tupleIJNS5_1CILi1EEES8_S8_EEENS6_IJNS7_ILi128EEENS7_ILi96EEENS7_ILi192EEEEEELi128ENS_6half_tEfNS_4arch4Sm90ELb0ELb1ELb0ELb1ELb0ELb0ELb0ELb1ELb1ELb1ELb1ELb0EEENS1_21CollectiveEpilogueFwdINS6_IJSA_SA_SB_EEES9_SE_SG_Li256ELb1ELb1ELb1ELb0EEENS1_36VarlenDynamicPersistentTileSchedulerILi128ELi96ELi256ELi128ELb1ELb1ELb1ELb1ELb0ELb1EEEEEEEEEvNT_6ParamsE:
        .type           _ZN7cutlass13device_kernelIN5flash11enable_sm90INS1_16FlashAttnFwdSm90INS1_25CollectiveMainloopFwdSm90ILi2EN4cute5tupleIJNS5_1CILi1EEES8_S8_EEENS6_IJNS7_ILi128EEENS7_ILi96EEENS7_ILi192EEEEEELi128ENS_6half_tEfNS_4arch4Sm90ELb0ELb1ELb0ELb1ELb0ELb0ELb0ELb1ELb1ELb1ELb1ELb0EEENS1_21CollectiveEpilogueFwdINS6_IJSA_SA_SB_EEES9_SE_SG_Li256ELb1ELb1ELb1ELb0EEENS1_36VarlenDynamicPersistentTileSchedulerILi128ELi96ELi256ELi128ELb1ELb1ELb1ELb1ELb0ELb1EEEEEEEEEvNT_6ParamsE,@function
        .size           _ZN7cutlass13device_kernelIN5flash11enable_sm90INS1_16FlashAttnFwdSm90INS1_25CollectiveMainloopFwdSm90ILi2EN4cute5tupleIJNS5_1CILi1EEES8_S8_EEENS6_IJNS7_ILi128EEENS7_ILi96EEENS7_ILi192EEEEEELi128ENS_6half_tEfNS_4arch4Sm90ELb0ELb1ELb0ELb1ELb0ELb0ELb0ELb1ELb1ELb1ELb1ELb0EEENS1_21CollectiveEpilogueFwdINS6_IJSA_SA_SB_EEES9_SE_SG_Li256ELb1ELb1ELb1ELb0EEENS1_36VarlenDynamicPersistentTileSchedulerILi128ELi96ELi256ELi128ELb1ELb1ELb1ELb1ELb0ELb1EEEEEEEEEvNT_6ParamsE,(.L_x_13 - _ZN7cutlass13device_kernelIN5flash11enable_sm90INS1_16FlashAttnFwdSm90INS1_25CollectiveMainloopFwdSm90ILi2EN4cute5tupleIJNS5_1CILi1EEES8_S8_EEENS6_IJNS7_ILi128EEENS7_ILi96EEENS7_ILi192EEEEEELi128ENS_6half_tEfNS_4arch4Sm90ELb0ELb1ELb0ELb1ELb0ELb0ELb0ELb1ELb1ELb1ELb1ELb0EEENS1_21CollectiveEpilogueFwdINS6_IJSA_SA_SB_EEES9_SE_SG_Li256ELb1ELb1ELb1ELb0EEENS1_36VarlenDynamicPersistentTileSchedulerILi128ELi96ELi256ELi128ELb1ELb1ELb1ELb1ELb0ELb1EEEEEEEEEvNT_6ParamsE)
        .other          _ZN7cutlass13device_kernelIN5flash11enable_sm90INS1_16FlashAttnFwdSm90INS1_25CollectiveMainloopFwdSm90ILi2EN4cute5tupleIJNS5_1CILi1EEES8_S8_EEENS6_IJNS7_ILi128EEENS7_ILi96EEENS7_ILi192EEEEEELi128ENS_6half_tEfNS_4arch4Sm90ELb0ELb1ELb0ELb1ELb0ELb0ELb0ELb1ELb1ELb1ELb1ELb0EEENS1_21CollectiveEpilogueFwdINS6_IJSA_SA_SB_EEES9_SE_SG_Li256ELb1ELb1ELb1ELb0EEENS1_36VarlenDynamicPersistentTileSchedulerILi128ELi96ELi256ELi128ELb1ELb1ELb1ELb1ELb0ELb1EEEEEEEEEvNT_6ParamsE,@"STO_CUDA_ENTRY STV_DEFAULT"
_ZN7cutlass13device_kernelIN5flash11enable_sm90INS1_16FlashAttnFwdSm90INS1_25CollectiveMainloopFwdSm90ILi2EN4cute5tupleIJNS5_1CILi1EEES8_S8_EEENS6_IJNS7_ILi128EEENS7_ILi96EEENS7_ILi192EEEEEELi128ENS_6half_tEfNS_4arch4Sm90ELb0ELb1ELb0ELb1ELb0ELb0ELb0ELb1ELb1ELb1ELb1ELb0EEENS1_21CollectiveEpilogueFwdINS6_IJSA_SA_SB_EEES9_SE_SG_Li256ELb1ELb1ELb1ELb0EEENS1_36VarlenDynamicPersistentTileSchedulerILi128ELi96ELi256ELi128ELb1ELb1ELb1ELb1ELb0ELb1EEEEEEEEEvNT_6ParamsE:
[----:B------:R-:W-:Y:S01]  /*0000*/  LDC R1, c[0x0][0x37c] ;  /* 0x0000df00ff017b82 */ /* 0x000fe20000000800 */
[----:B------:R-:W-:Y:S05]  /*0010*/  EXIT ;  /* 0x000000000000794d */ /* 0x000fea0003800000 */
.L_x_4:
        /* <DEDUP_REMOVED lines=14> */
.L_x_13:


//--------------------- .text._ZN7cutlass13device_kernelIN5flash11enable_sm90INS1_16FlashAttnFwdSm90INS1_25CollectiveMainloopFwdSm90ILi2EN4cute5tupleIJNS5_1CILi1EEES8_S8_EEENS6_IJNS7_ILi128EEENS7_ILi96EEENS7_ILi192EEEEEELi128ENS_6half_tEfNS_4arch4Sm90ELb0ELb1ELb0ELb1ELb0ELb1ELb0ELb1ELb1ELb1ELb1ELb0EEENS1_21CollectiveEpilogueFwdINS6_IJSA_SA_SB_EEES9_SE_SG_Li256ELb1ELb1ELb1ELb0EEENS1_36VarlenDynamicPersistentTileSchedulerILi128ELi96ELi256ELi128ELb1ELb1ELb1ELb1ELb0ELb1EEEEEEEEEvNT_6ParamsE --------------------------
	.section	.text._ZN7cutlass13device_kernelIN5flash11enable_sm90INS1_16FlashAttnFwdSm90INS1_25CollectiveMainloopFwdSm90ILi2EN4cute5tupleIJNS5_1CILi1EEES8_S8_EEENS6_IJNS7_ILi128EEENS7_ILi96EEENS7_ILi192EEEEEELi128ENS_6half_tEfNS_4arch4Sm90ELb0ELb1ELb0ELb1ELb0ELb1ELb0ELb1ELb1ELb1ELb1ELb0EEENS1_21CollectiveEpilogueFwdINS6_IJSA_SA_SB_EEES9_SE_SG_Li256ELb1ELb1ELb1ELb0EEENS1_36VarlenDynamicPersistentTileSchedulerILi128ELi96ELi256ELi128ELb1ELb1ELb1ELb1ELb0ELb1EEEEEEEEEvNT_6ParamsE,"ax",@progbits
	.align	128
.text._ZN7cutlass13device_kernelIN5flash11enable_sm90INS1_16FlashAttnFwdSm90INS1_25CollectiveMainloopFwdSm90ILi2EN4cute5tupleIJNS5_1CILi1EEES8_S8_EEENS6_IJNS7_ILi128EEENS7_ILi96EEENS7_ILi192EEEEEELi128ENS_6half_tEfNS_4arch4Sm90ELb0ELb1ELb0ELb1ELb0ELb1ELb0ELb1ELb1ELb1ELb1ELb0EEENS1_21CollectiveEpilogueFwdINS6_IJSA_SA_SB_EEES9_SE_SG_Li256ELb1ELb1ELb1ELb0EEENS1_36VarlenDynamicPersistentTileSchedulerILi128ELi96ELi256ELi128ELb1ELb1ELb1ELb1ELb0ELb1EEEEEEEEEvNT_6ParamsE:
        .type           _ZN7cutlass13device_kernelIN5flash11enable_sm90INS1_16FlashAttnFwdSm90INS1_25CollectiveMainloopFwdSm90ILi2EN4cute5tupleIJNS5_1CILi1EEES8_S8_EEENS6_IJNS7_ILi128EEENS7_ILi96EEENS7_ILi192EEEEEELi128ENS_6half_tEfNS_4arch4Sm90ELb0ELb1ELb0ELb1ELb0ELb1ELb0ELb1ELb1ELb1ELb1ELb0EEENS1_21CollectiveEpilogueFwdINS6_IJSA_SA_SB_EEES9_SE_SG_Li256ELb1ELb1ELb1ELb0EEENS1_36VarlenDynamicPersistentTileSchedulerILi128ELi96ELi256ELi128ELb1ELb1ELb1ELb1ELb0ELb1EEEEEEEEEvNT_6ParamsE,@function
        .size           _ZN7cutlass13device_kernelIN5flash11enable_sm90INS1_16FlashAttnFwdSm90INS1_25CollectiveMainloopFwdSm90ILi2EN4cute5tupleIJNS5_1CILi1EEES8_S8_EEENS6_IJNS7_ILi128EEENS7_ILi96EEENS7_ILi192EEEEEELi128ENS_6half_tEfNS_4arch4Sm90ELb0ELb1ELb0ELb1ELb0ELb1ELb0ELb1ELb1ELb1ELb1ELb0EEENS1_21CollectiveEpilogueFwdINS6_IJSA_SA_SB_EEES9_SE_SG_Li256ELb1ELb1ELb1ELb0EEENS1_36VarlenDynamicPersistentTileSchedulerILi128ELi96ELi256ELi128ELb1ELb1ELb1ELb1ELb0ELb1EEEEEEEEEvNT_6ParamsE,(.L_x_14 - _ZN7cutlass13device_kernelIN5flash11enable_sm90INS1_16FlashAttnFwdSm90INS1_25CollectiveMainloopFwdSm90ILi2EN4cute5tupleIJNS5_1CILi1EEES8_S8_EEENS6_IJNS7_ILi128EEENS7_ILi96EEENS7_ILi192EEEEEELi128ENS_6half_tEfNS_4arch4Sm90ELb0ELb1ELb0ELb1ELb0ELb1ELb0ELb1ELb1ELb1ELb1ELb0EEENS1_21CollectiveEpilogueFwdINS6_IJSA_SA_SB_EEES9_SE_SG_Li256ELb1ELb1ELb1ELb0EEENS1_36VarlenDynamicPersistentTileSchedulerILi128ELi96ELi256ELi128ELb1ELb1ELb1ELb1ELb0ELb1EEEEEEEEEvNT_6ParamsE)
        .other          _ZN7cutlass13device_kernelIN5flash11enable_sm90INS1_16FlashAttnFwdSm90INS1_25CollectiveMainloopFwdSm90ILi2EN4cute5tupleIJNS5_1CILi1EEES8_S8_EEENS6_IJNS7_ILi128EEENS7_ILi96EEENS7_ILi192EEEEEELi128ENS_6half_tEfNS_4arch4Sm90ELb0ELb1ELb0ELb1ELb0ELb1ELb0ELb1ELb1ELb1ELb1ELb0EEENS1_21CollectiveEpilogueFwdINS6_IJSA_SA_SB_EEES9_SE_SG_Li256ELb1ELb1ELb1ELb0EEENS1_36VarlenDynamicPersistentTileSchedulerILi128ELi96ELi256ELi128ELb1ELb1ELb1ELb1ELb0ELb1EEEEEEEEEvNT_6ParamsE,@"STO_CUDA_ENTRY STV_DEFAULT"
_ZN7cutlass13device_kernelIN5flash11enable_sm90INS1_16FlashAttnFwdSm90INS1_25CollectiveMainloopFwdSm90ILi2EN4cute5tupleIJNS5_1CILi1EEES8_S8_EEENS6_IJNS7_ILi128EEENS7_ILi96EEENS7_ILi192EEEEEELi128ENS_6half_tEfNS_4arch4Sm90ELb0ELb1ELb0ELb1ELb0ELb1ELb0ELb1ELb1ELb1ELb1ELb0EEENS1_21CollectiveEpilogueFwdINS6_IJSA_SA_SB_EEES9_SE_SG_Li256ELb1ELb1ELb1ELb0EEENS1_36VarlenDynamicPersistentTileSchedulerILi128ELi96ELi256ELi128ELb1ELb1ELb1ELb1ELb0ELb1EEEEEEEEEvNT_6ParamsE:
[----:B------:R-:W-:Y:S01]  /*0000*/  LDC R1, c[0x0][0x37c] ;  /* 0x0000df00ff017b82 */ /* 0x000fe20000000800 */
[----:B------:R-:W-:Y:S05]  /*0010*/  EXIT ;  /* 0x000000000000794d */ /* 0x000fea0003800000 */
.L_x_5:
        /* <DEDUP_REMOVED lines=14> */
.L_x_14:


//--------------------- .text._ZN7cutlass13device_kernelIN5flash11enable_sm90INS1_16FlashAttnFwdSm90INS1_25CollectiveMainloopFwdSm90ILi2EN4cute5tupleIJNS5_1CILi1EEES8_S8_EEENS6_IJNS7_ILi128EEESA_NS7_ILi192EEEEEELi128ENS_6half_tEfNS_4arch4Sm90ELb1ELb0ELb0ELb0ELb0ELb0ELb0ELb1ELb1ELb1ELb1ELb0EEENS1_21CollectiveEpilogueFwdINS6_IJSA_SA_SA_EEES9_SD_SF_Li256ELb0ELb1ELb1ELb0EEENS1_19SingleTileSchedulerILb0ELb1ELb1ELi128EEEEEEEEEvNT_6ParamsE --------------------------
	.section	.text._ZN7cutlass13device_kernelIN5flash11enable_sm90INS1_16FlashAttnFwdSm90INS1_25CollectiveMainloopFwdSm90ILi2EN4cute5tupleIJNS5_1CILi1EEES8_S8_EEENS6_IJNS7_ILi128EEESA_NS7_ILi192EEEEEELi128ENS_6half_tEfNS_4arch4Sm90ELb1ELb0ELb0ELb0ELb0ELb0ELb0ELb1ELb1ELb1ELb1ELb0EEENS1_21CollectiveEpilogueFwdINS6_IJSA_SA_SA_EEES9_SD_SF_Li256ELb0ELb1ELb1ELb0EEENS1_19SingleTileSchedulerILb0ELb1ELb1ELi128EEEEEEEEEvNT_6ParamsE,"ax",@progbits
	.align	128
.text._ZN7cutlass13device_kernelIN5flash11enable_sm90INS1_16FlashAttnFwdSm90INS1_25CollectiveMainloopFwdSm90ILi2EN4cute5tupleIJNS5_1CILi1EEES8_S8_EEENS6_IJNS7_ILi128EEESA_NS7_ILi192EEEEEELi128ENS_6half_tEfNS_4arch4Sm90ELb1ELb0ELb0ELb0ELb0ELb0ELb0ELb1ELb1ELb1ELb1ELb0EEENS1_21CollectiveEpilogueFwdINS6_IJSA_SA_SA_EEES9_SD_SF_Li256ELb0ELb1ELb1ELb0EEENS1_19SingleTileSchedulerILb0ELb1ELb1ELi128EEEEEEEEEvNT_6ParamsE:
        .type           _ZN7cutlass13device_kernelIN5flash11enable_sm90INS1_16FlashAttnFwdSm90INS1_25CollectiveMainloopFwdSm90ILi2EN4cute5tupleIJNS5_1CILi1EEES8_S8_EEENS6_IJNS7_ILi128EEESA_NS7_ILi192EEEEEELi128ENS_6half_tEfNS_4arch4Sm90ELb1ELb0ELb0ELb0ELb0ELb0ELb0ELb1ELb1ELb1ELb1ELb0EEENS1_21CollectiveEpilogueFwdINS6_IJSA_SA_SA_EEES9_SD_SF_Li256ELb0ELb1ELb1ELb0EEENS1_19SingleTileSchedulerILb0ELb1ELb1ELi128EEEEEEEEEvNT_6ParamsE,@function
        .size           _ZN7cutlass13device_kernelIN5flash11enable_sm90INS1_16FlashAttnFwdSm90INS1_25CollectiveMainloopFwdSm90ILi2EN4cute5tupleIJNS5_1CILi1EEES8_S8_EEENS6_IJNS7_ILi128EEESA_NS7_ILi192EEEEEELi128ENS_6half_tEfNS_4arch4Sm90ELb1ELb0ELb0ELb0ELb0ELb0ELb0ELb1ELb1ELb1ELb1ELb0EEENS1_21CollectiveEpilogueFwdINS6_IJSA_SA_SA_EEES9_SD_SF_Li256ELb0ELb1ELb1ELb0EEENS1_19SingleTileSchedulerILb0ELb1ELb1ELi128EEEEEEEEEvNT_6ParamsE,(.L_x_15 - _ZN7cutlass13device_kernelIN5flash11enable_sm90INS1_16FlashAttnFwdSm90INS1_25CollectiveMainloopFwdSm90ILi2EN4cute5tupleIJNS5_1CILi1EEES8_S8_EEENS6_IJNS7_ILi128EEESA_NS7_ILi192EEEEEELi128ENS_6half_tEfNS_4arch4Sm90ELb1ELb0ELb0ELb0ELb0ELb0ELb0ELb1ELb1ELb1ELb1ELb0EEENS1_21CollectiveEpilogueFwdINS6_IJSA_SA_SA_EEES9_SD_SF_Li256ELb0ELb1ELb1ELb0EEENS1_19SingleTileSchedulerILb0ELb1ELb1ELi128EEEEEEEEEvNT_6ParamsE)
        .other          _ZN7cutlass13device_kernelIN5flash11enable_sm90INS1_16FlashAttnFwdSm90INS1_25CollectiveMainloopFwdSm90ILi2EN4cute5tupleIJNS5_1CILi1EEES8_S8_EEENS6_IJNS7_ILi128EEESA_NS7_ILi192EEEEEELi128ENS_6half_tEfNS_4arch4Sm90ELb1ELb0ELb0ELb0ELb0ELb0ELb0ELb1ELb1ELb1ELb1ELb0EEENS1_21CollectiveEpilogueFwdINS6_IJSA_SA_SA_EEES9_SD_SF_Li256ELb0ELb1ELb1ELb0EEENS1_19SingleTileSchedulerILb0ELb1ELb1ELi128EEEEEEEEEvNT_6ParamsE,@"STO_CUDA_ENTRY STV_DEFAULT"
_ZN7cutlass13device_kernelIN5flash11enable_sm90INS1_16FlashAttnFwdSm90INS1_25CollectiveMainloopFwdSm90ILi2EN4cute5tupleIJNS5_1CILi1EEES8_S8_EEENS6_IJNS7_ILi128EEESA_NS7_ILi192EEEEEELi128ENS_6half_tEfNS_4arch4Sm90ELb1ELb0ELb0ELb0ELb0ELb0ELb0ELb1ELb1ELb1ELb1ELb0EEENS1_21CollectiveEpilogueFwdINS6_IJSA_SA_SA_EEES9_SD_SF_Li256ELb0ELb1ELb1ELb0EEENS1_19SingleTileSchedulerILb0ELb1ELb1ELi128EEEEEEEEEvNT_6ParamsE:
[----:B------:R-:W-:Y:S01]  /*0000*/  LDC R1, c[0x0][0x37c] ;  /* 0x0000df00ff017b82 */ /* 0x000fe20000000800 */
[----:B------:R-:W-:Y:S05]  /*0010*/  EXIT ;  /* 0x000000000000794d */ /* 0x000fea0003800000 */
.L_x_6:
        /* <DEDUP_REMOVED lines=14> */
.L_x_15:


//--------------------- .text._ZN7cutlass13device_kernelIN5flash11enable_sm90INS1_16FlashAttnFwdSm90INS1_25CollectiveMainloopFwdSm90ILi2EN4cute5tupleIJNS5_1CILi1EEES8_S8_EEENS6_IJNS7_ILi128EEESA_NS7_ILi192EEEEEELi128ENS_6half_tEfNS_4arch4Sm90ELb1ELb0ELb0ELb1ELb0ELb0ELb0ELb1ELb1ELb1ELb1ELb0EEENS1_21CollectiveEpilogueFwdINS6_IJSA_SA_SA_EEES9_SD_SF_Li256ELb1ELb1ELb1ELb0EEENS1_36VarlenDynamicPersistentTileSchedulerILi128ELi128ELi256ELi128ELb1ELb1ELb1ELb1ELb1ELb1EEEEEEEEEvNT_6ParamsE --------------------------
	.section	.text._ZN7cutlass13device_kernelIN5flash11enable_sm90INS1_16FlashAttnFwdSm90INS1_25CollectiveMainloopFwdSm90ILi2EN4cute5tupleIJNS5_1CILi1EEES8_S8_EEENS6_IJNS7_ILi128EEESA_NS7_ILi192EEEEEELi128ENS_6half_tEfNS_4arch4Sm90ELb1ELb0ELb0ELb1ELb0ELb0ELb0ELb1ELb1ELb1ELb1ELb0EEENS1_21CollectiveEpilogueFwdINS6_IJSA_SA_SA_EEES9_SD_SF_Li256ELb1ELb1ELb1ELb0EEENS1_36VarlenDynamicPersistentTileSchedulerILi128ELi128ELi256ELi128ELb1ELb1ELb1ELb1ELb1ELb1EEEEEEEEEvNT_6ParamsE,"ax",@progbits
	.align	128
.text._ZN7cutlass13device_kernelIN5flash11enable_sm90INS1_16FlashAttnFwdSm90INS1_25CollectiveMainloopFwdSm90ILi2EN4cute5tupleIJNS5_1CILi1EEES8_S8_EEENS6_IJNS7_ILi128EEESA_NS7_ILi192EEEEEELi128ENS_6half_tEfNS_4arch4Sm90ELb1ELb0ELb0ELb1ELb0ELb0ELb0ELb1ELb1ELb1ELb1ELb0EEENS1_21CollectiveEpilogueFwdINS6_IJSA_SA_SA_EEES9_SD_SF_Li256ELb1ELb1ELb1ELb0EEENS1_36VarlenDynamicPersistentTileSchedulerILi128ELi128ELi256ELi128ELb1ELb1ELb1ELb1ELb1ELb1EEEEEEEEEvNT_6ParamsE:
        .type           _ZN7cutlass13device_kernelIN5flash11enable_sm90INS1_16FlashAttnFwdSm90INS1_25CollectiveMainloopFwdSm90ILi2EN4cute5tupleIJNS5_1CILi1EEES8_S8_EEENS6_IJNS7_ILi128EEESA_NS7_ILi192EEEEEELi128ENS_6half_tEfNS_4arch4Sm90ELb1ELb0ELb0ELb1ELb0ELb0ELb0ELb1ELb1ELb1ELb1ELb0EEENS1_21CollectiveEpilogueFwdINS6_IJSA_SA_SA_EEES9_SD_SF_Li256ELb1ELb1ELb1ELb0EEENS1_36VarlenDynamicPersistentTileSchedulerILi128ELi128ELi256ELi128ELb1ELb1ELb1ELb1ELb1ELb1EEEEEEEEEvNT_6ParamsE,@function
        .size           _ZN7cutlass13device_kernelIN5flash11enable_sm90INS1_16FlashAttnFwdSm90INS1_25CollectiveMainloopFwdSm90ILi2EN4cute5tupleIJNS5_1CILi1EEES8_S8_EEENS6_IJNS7_ILi128EEESA_NS7_ILi192EEEEEELi128ENS_6half_tEfNS_4arch4Sm90ELb1ELb0ELb0ELb1ELb0ELb0ELb0ELb1ELb1ELb1ELb1ELb0EEENS1_21CollectiveEpilogueFwdINS6_IJSA_SA_SA_EEES9_SD_SF_Li256ELb1ELb1ELb1ELb0EEENS1_36VarlenDynamicPersistentTileSchedulerILi128ELi128ELi256ELi128ELb1ELb1ELb1ELb1ELb1ELb1EEEEEEEEEvNT_6ParamsE,(.L_x_16 - _ZN7cutlass13device_kernelIN5flash11enable_sm90INS1_16FlashAttnFwdSm90INS1_25CollectiveMainloopFwdSm90ILi2EN4cute5tupleIJNS5_1CILi1EEES8_S8_EEENS6_IJNS7_ILi128EEESA_NS7_ILi192EEEEEELi128ENS_6half_tEfNS_4arch4Sm90ELb1ELb0ELb0ELb1ELb0ELb0ELb0ELb1ELb1ELb1ELb1ELb0EEENS1_21CollectiveEpilogueFwdINS6_IJSA_SA_SA_EEES9_SD_SF_Li256ELb1ELb1ELb1ELb0EEENS1_36VarlenDynamicPersistentTileSchedulerILi128ELi128ELi256ELi128ELb1ELb1ELb1ELb1ELb1ELb1EEEEEEEEEvNT_6ParamsE)
        .other          _ZN7cutlass13device_kernelIN5flash11enable_sm90INS1_16FlashAttnFwdSm90INS1_25CollectiveMainloopFwdSm90ILi2EN4cute5tupleIJNS5_1CILi1EEES8_S8_EEENS6_IJNS7_ILi128EEESA_NS7_ILi192EEEEEELi128ENS_6half_tEfNS_4arch4Sm90ELb1ELb0ELb0ELb1ELb0ELb0ELb0ELb1ELb1ELb1ELb1ELb0EEENS1_21CollectiveEpilogueFwdINS6_IJSA_SA_SA_EEES9_SD_SF_Li256ELb1ELb1ELb1ELb0EEENS1_36VarlenDynamicPersistentTileSchedulerILi128ELi128ELi256ELi128ELb1ELb1ELb1ELb1ELb1ELb1EEEEEEEEEvNT_6ParamsE,@"STO_CUDA_ENTRY STV_DEFAULT"
_ZN7cutlass13device_kernelIN5flash11enable_sm90INS1_16FlashAttnFwdSm90INS1_25CollectiveMainloopFwdSm90ILi2EN4cute5tupleIJNS5_1CILi1EEES8_S8_EEENS6_IJNS7_ILi128EEESA_NS7_ILi192EEEEEELi128ENS_6half_tEfNS_4arch4Sm90ELb1ELb0ELb0ELb1ELb0ELb0ELb0ELb1ELb1ELb1ELb1ELb0EEENS1_21CollectiveEpilogueFwdINS6_IJSA_SA_SA_EEES9_SD_SF_Li256ELb1ELb1ELb1ELb0EEENS1_36VarlenDynamicPersistentTileSchedulerILi128ELi128ELi256ELi128ELb1ELb1ELb1ELb1ELb1ELb1EEEEEEEEEvNT_6ParamsE:
[----:B------:R-:W-:Y:S01]  /*0000*/  LDC R1, c[0x0][0x37c] ;  /* 0x0000df00ff017b82 */ /* 0x000fe20000000800 */
[----:B------:R-:W-:Y:S05]  /*0010*/  EXIT ;  /* 0x000000000000794d */ /* 0x000fea0003800000 */
.L_x_7:
        /* <DEDUP_REMOVED lines=14> */
.L_x_16:


//--------------------- .text._ZN7cutlass13device_kernelIN5flash11enable_sm90INS1_16FlashAttnFwdSm90INS1_25CollectiveMainloopFwdSm90ILi2EN4cute5tupleIJNS5_1CILi1EEES8_S8_EEENS6_IJNS7_ILi128EEESA_NS7_ILi192EEEEEELi128ENS_6half_tEfNS_4arch4Sm90ELb1ELb0ELb0ELb1ELb0ELb1ELb0ELb1ELb1ELb1ELb1ELb0EEENS1_21CollectiveEpilogueFwdINS6_IJSA_SA_SA_EEES9_SD_SF_Li256ELb1ELb1ELb1ELb0EEENS1_36VarlenDynamicPersistentTileSchedulerILi128ELi128ELi256ELi128ELb1ELb1ELb1ELb1ELb1ELb1EEEEEEEEEvNT_6ParamsE --------------------------
	.section	.text._ZN7cutlass13device_kernelIN5flash11enable_sm90INS1_16FlashAttnFwdSm90INS1_25CollectiveMainloopFwdSm90ILi2EN4cute5tupleIJNS5_1CILi1EEES8_S8_EEENS6_IJNS7_ILi128EEESA_NS7_ILi192EEEEEELi128ENS_6half_tEfNS_4arch4Sm90ELb1ELb0ELb0ELb1ELb0ELb1ELb0ELb1ELb1ELb1ELb1ELb0EEENS1_21CollectiveEpilogueFwdINS6_IJSA_SA_SA_EEES9_SD_SF_Li256ELb1ELb1ELb1ELb0EEENS1_36VarlenDynamicPersistentTileSchedulerILi128ELi128ELi256ELi128ELb1ELb1ELb1ELb1ELb1ELb1EEEEEEEEEvNT_6ParamsE,"ax",@progbits
	.align	128
.text._ZN7cutlass13device_kernelIN5flash11enable_sm90INS1_16FlashAttnFwdSm90INS1_25CollectiveMainloopFwdSm90ILi2EN4cute5tupleIJNS5_1CILi1EEES8_S8_EEENS6_IJNS7_ILi128EEESA_NS7_ILi192EEEEEELi128ENS_6half_tEfNS_4arch4Sm90ELb1ELb0ELb0ELb1ELb0ELb1ELb0ELb1ELb1ELb1ELb1ELb0EEENS1_21CollectiveEpilogueFwdINS6_IJSA_SA_SA_EEES9_SD_SF_Li256ELb1ELb1ELb1ELb0EEENS1_36VarlenDynamicPersistentTileSchedulerILi128ELi128ELi256ELi128ELb1ELb1ELb1ELb1ELb1ELb1EEEEEEEEEvNT_6ParamsE:
        .type           _ZN7cutlass13device_kernelIN5flash11enable_sm90INS1_16FlashAttnFwdSm90INS1_25CollectiveMainloopFwdSm90ILi2EN4cute5tupleIJNS5_1CILi1EEES8_S8_EEENS6_IJNS7_ILi128EEESA_NS7_ILi192EEEEEELi128ENS_6half_tEfNS_4arch4Sm90ELb1ELb0ELb0ELb1ELb0ELb1ELb0ELb1ELb1ELb1ELb1ELb0EEENS1_21CollectiveEpilogueFwdINS6_IJSA_SA_SA_EEES9_SD_SF_Li256ELb1ELb1ELb1ELb0EEENS1_36VarlenDynamicPersistentTileSchedulerILi128ELi128ELi256ELi128ELb1ELb1ELb1ELb1ELb1ELb1EEEEEEEEEvNT_6ParamsE,@function
        .size           _ZN7cutlass13device_kernelIN5flash11enable_sm90INS1_16FlashAttnFwdSm90INS1_25CollectiveMainloopFwdSm90ILi2EN4cute5tupleIJNS5_1CILi1EEES8_S8_EEENS6_IJNS7_ILi128EEESA_NS7_ILi192EEEEEELi128ENS_6half_tEfNS_4arch4Sm90ELb1ELb0ELb0ELb1ELb0ELb1ELb0ELb1ELb1ELb1ELb1ELb0EEENS1_21CollectiveEpilogueFwdINS6_IJSA_SA_SA_EEES9_SD_SF_Li256ELb1ELb1ELb1ELb0EEENS1_36VarlenDynamicPersistentTileSchedulerILi128ELi128ELi256ELi128ELb1ELb1ELb1ELb1ELb1ELb1EEEEEEEEEvNT_6ParamsE,(.L_x_17 - _ZN7cutlass13device_kernelIN5flash11enable_sm90INS1_16FlashAttnFwdSm90INS1_25CollectiveMainloopFwdSm90ILi2EN4cute5tupleIJNS5_1CILi1EEES8_S8_EEENS6_IJNS7_ILi128EEESA_NS7_ILi192EEEEEELi128ENS_6half_tEfNS_4arch4Sm90ELb1ELb0ELb0ELb1ELb0ELb1ELb0ELb1ELb1ELb1ELb1ELb0EEENS1_21CollectiveEpilogueFwdINS6_IJSA_SA_SA_EEES9_SD_SF_Li256ELb1ELb1ELb1ELb0EEENS1_36VarlenDynamicPersistentTileSchedulerILi128ELi128ELi256ELi128ELb1ELb1ELb1ELb1ELb1ELb1EEEEEEEEEvNT_6ParamsE)
        .other          _ZN7cutlass13device_kernelIN5flash11enable_sm90INS1_16FlashAttnFwdSm90INS1_25CollectiveMainloopFwdSm90ILi2EN4cute5tupleIJNS5_1CILi1EEES8_S8_EEENS6_IJNS7_ILi128EEESA_NS7_ILi192EEEEEELi128ENS_6half_tEfNS_4arch4Sm90ELb1ELb0ELb0ELb1ELb0ELb1ELb0ELb1ELb1ELb1ELb1ELb0EEENS1_21CollectiveEpilogueFwdINS6_IJSA_SA_SA_EEES9_SD_SF_Li256ELb1ELb1ELb1ELb0EEENS1_36VarlenDynamicPersistentTileSchedulerILi128ELi128ELi256ELi128ELb1ELb1ELb1ELb1ELb1ELb1EEEEEEEEEvNT_6ParamsE,@"STO_CUDA_ENTRY STV_DEFAULT"
_ZN7cutlass13device_kernelIN5flash11enable_sm90INS1_16FlashAttnFwdSm90INS1_25CollectiveMainloopFwdSm90ILi2EN4cute5tupleIJNS5_1CILi1EEES8_S8_EEENS6_IJNS7_ILi128EEESA_NS7_ILi192EEEEEELi128ENS_6half_tEfNS_4arch4Sm90ELb1ELb0ELb0ELb1ELb0ELb1ELb0ELb1ELb1ELb1ELb1ELb0EEENS1_21CollectiveEpilogueFwdINS6_IJSA_SA_SA_EEES9_SD_SF_Li256ELb1ELb1ELb1ELb0EEENS1_36VarlenDynamicPersistentTileSchedulerILi128ELi128ELi256ELi128ELb1ELb1ELb1ELb1ELb1ELb1EEEEEEEEEvNT_6ParamsE:
[----:B------:R-:W-:Y:S01]  /*0000*/  LDC R1, c[0x0][0x37c] ;  /* 0x0000df00ff017b82 */ /* 0x000fe20000000800 */
[----:B------:R-:W-:Y:S05]  /*0010*/  EXIT ;  /* 0x000000000000794d */ /* 0x000fea0003800000 */
.L_x_8:
        /* <DEDUP_REMOVED lines=14> */
.L_x_17:


//--------------------- .nv.shared.reserved.0     --------------------------
	.section	.nv.shared.reserved.0,"aw",@nobits
	.weak		__nv_reservedSMEM_offset_0_alias
	.size		__nv_reservedSMEM_offset_0_alias, 0, 64
	.other		__nv_reservedSMEM_offset_0_alias,@"STO_CUDA_RESERVED_SHARED STV_DEFAULT"
__nv_reservedSMEM_offset_0_alias:
	.zero		0
	.zero		64


//--------------------- .nv.global                --------------------------
	.section	.nv.global,"aw",@nobits
.nv.global:
	.type		_ZN76_INTERNAL_37f5b911_40_flash_fwd_hdim192_128_fp16_split_sm90_cu_49158569_31744cute1_E,@object
	.size		_ZN76_INTERNAL_37f5b911_40_flash_fwd_hdim192_128_fp16_split_sm90_cu_49158569_31744cute1_E,(_ZN76_INTERNAL_37f5b911_40_flash_fwd_hdim192_128_fp16_split_sm90_cu_49158569_31744cuda3std3__45__cpo6cbeginE - _ZN76_INTERNAL_37f5b911_40_flash_fwd_hdim192_128_fp16_split_sm90_cu_49158569_31744cute1_E)
_ZN76_INTERNAL_37f5b911_40_flash_fwd_hdim192_128_fp16_split_sm90_cu_49158569_31744cute1_E:
	.zero		1
	.type		_ZN76_INTERNAL_37f5b911_40_flash_fwd_hdim192_128_fp16_split_sm90_cu_49158569_31744cuda3std3__45__cpo6cbeginE,@object
	.size		_ZN76_INTERNAL_37f5b911_40_flash_fwd_hdim192_128_fp16_split_sm90_cu_49158569_31744cuda3std3__45__cpo6cbeginE,(_ZN76_INTERNAL_37f5b911_40_flash_fwd_hdim192_128_fp16_split_sm90_cu_49158569_31744cuda3std3__48in_placeE - _ZN76_INTERNAL_37f5b911_40_flash_fwd_hdim192_128_fp16_split_sm90_cu_49158569_31744cuda3std3__45__cpo6cbeginE)
_ZN76_INTERNAL_37f5b911_40_flash_fwd_hdim192_128_fp16_split_sm90_cu_49158569_31744cuda3std3__45__cpo6cbeginE:
	.zero		1
	.type		_ZN76_INTERNAL_37f5b911_40_flash_fwd_hdim192_128_fp16_split_sm90_cu_49158569_31744cuda3std3__48in_placeE,@object
	.size		_ZN76_INTERNAL_37f5b911_40_flash_fwd_hdim192_128_fp16_split_sm90_cu_49158569_31744cuda3std3__48in_placeE,(_ZN76_INTERNAL_37f5b911_40_flash_fwd_hdim192_128_fp16_split_sm90_cu_49158569_31744cuda3std6ranges3__45__cpo9iter_moveE - _ZN76_INTERNAL_37f5b911_40_flash_fwd_hdim192_128_fp16_split_sm90_cu_49158569_31744cuda3std3__48in_placeE)
_ZN76_INTERNAL_37f5b911_40_flash_fwd_hdim192_128_fp16_split_sm90_cu_49158569_31744cuda3std3__48in_placeE:
	.zero		1
	.type		_ZN76_INTERNAL_37f5b911_40_flash_fwd_hdim192_128_fp16_split_sm90_cu_49158569_31744cuda3std6ranges3__45__cpo9iter_moveE,@object
	.size		_ZN76_INTERNAL_37f5b911_40_flash_fwd_hdim192_128_fp16_split_sm90_cu_49158569_31744cuda3std6ranges3__45__cpo9iter_moveE,(_ZN76_INTERNAL_37f5b911_40_flash_fwd_hdim192_128_fp16_split_sm90_cu_49158569_31744cuda3std3__45__cpo5beginE - _ZN76_INTERNAL_37f5b911_40_flash_fwd_hdim192_128_fp16_split_sm90_cu_49158569_31744cuda3std6ranges3__45__cpo9iter_moveE)
_ZN76_INTERNAL_37f5b911_40_flash_fwd_hdim192_128_fp16_split_sm90_cu_49158569_31744cuda3std6ranges3__45__cpo9iter_moveE:
	.zero		1
	.type		_ZN76_INTERNAL_37f5b911_40_flash_fwd_hdim192_128_fp16_split_sm90_cu_49158569_31744cuda3std3__45__cpo5beginE,@object
	.size		_ZN76_INTERNAL_37f5b911_40_flash_fwd_hdim192_128_fp16_split_sm90_cu_49158569_31744cuda3std3__45__cpo5beginE,(_ZN76_INTERNAL_37f5b911_40_flash_fwd_hdim192_128_fp16_split_sm90_cu_49158569_31744cuda3std3__478_GLOBAL__N__37f5b911_40_flash_fwd_hdim192_128_fp16_split_sm90_cu_49158569_31746ignoreE - _ZN76_INTERNAL_37f5b911_40_flash_fwd_hdim192_128_fp16_split_sm90_cu_49158569_31744cuda3std3__45__cpo5beginE)
_ZN76_INTERNAL_37f5b911_40_flash_fwd_hdim192_128_fp16_split_sm90_cu_49158569_31744cuda3std3__45__cpo5beginE:
	.zero		1
	.type		_ZN76_INTERNAL_37f5b911_40_flash_fwd_hdim192_128_fp16_split_sm90_cu_49158569_31744cuda3std3__478_GLOBAL__N__37f5b911_40_flash_fwd_hdim192_128_fp16_split_sm90_cu_49158569_31746ignoreE,@object
	.size		_ZN76_INTERNAL_37f5b911_40_flash_fwd_hdim192_128_fp16_split_sm90_cu_49158569_31744cuda3std3__478_GLOBAL__N__37f5b911_40_flash_fwd_hdim192_128_fp16_split_sm90_cu_49158569_31746ignoreE,(_ZN76_INTERNAL_37f5b911_40_flash_fwd_hdim192_128_fp16_split_sm90_cu_49158569_31744cute7productE - _ZN76_INTERNAL_37f5b911_40_flash_fwd_hdim192_128_fp16_split_sm90_cu_49158569_31744cuda3std3__478_GLOBAL__N__37f5b911_40_flash_fwd_hdim192_128_fp16_split_sm90_cu_49158569_31746ignoreE)
_ZN76_INTERNAL_37f5b911_40_flash_fwd_hdim192_128_fp16_split_sm90_cu_49158569_31744cuda3std3__478_GLOBAL__N__37f5b911_40_flash_fwd_hdim192_128_fp16_split_sm90_cu_49158569_31746ignoreE:
	.zero		1
	.type		_ZN76_INTERNAL_37f5b911_40_flash_fwd_hdim192_128_fp16_split_sm90_cu_49158569_31744cute7productE,@object
	.size		_ZN76_INTERNAL_37f5b911_40_flash_fwd_hdim192_128_fp16_split_sm90_cu_49158569_31744cute7productE,(_ZN76_INTERNAL_37f5b911_40_flash_fwd_hdim192_128_fp16_split_sm90_cu_49158569_31744cuda3std3__45__cpo3endE - _ZN76_INTERNAL_37f5b911_40_flash_fwd_hdim192_128_fp16_split_sm90_cu_49158569_31744cute7productE)
_ZN76_INTERNAL_37f5b911_40_flash_fwd_hdim192_128_fp16_split_sm90_cu_49158569_31744cute7productE:
	.zero		1
	.type		_ZN76_INTERNAL_37f5b911_40_flash_fwd_hdim192_128_fp16_split_sm90_cu_49158569_31744cuda3std3__45__cpo3endE,@object
	.size		_ZN76_INTERNAL_37f5b911_40_flash_fwd_hdim192_128_fp16_split_sm90_cu_49158569_31744cuda3std3__45__cpo3endE,(_ZN76_INTERNAL_37f5b911_40_flash_fwd_hdim192_128_fp16_split_sm90_cu_49158569_31744cuda3std3__419piecewise_constructE - _ZN76_INTERNAL_37f5b911_40_flash_fwd_hdim192_128_fp16_split_sm90_cu_49158569_31744cuda3std3__45__cpo3endE)
_ZN76_INTERNAL_37f5b911_40_flash_fwd_hdim192_128_fp16_split_sm90_cu_49158569_31744cuda3std3__45__cpo3endE:
	.zero		1
	.type		_ZN76_INTERNAL_37f5b911_40_flash_fwd_hdim192_128_fp16_split_sm90_cu_49158569_31744cuda3std3__419piecewise_constructE,@object
	.size		_ZN76_INTERNAL_37f5b911_40_flash_fwd_hdim192_128_fp16_split_sm90_cu_49158569_31744cuda3std3__419piecewise_constructE,(_ZN76_INTERNAL_37f5b911_40_flash_fwd_hdim192_128_fp16_split_sm90_cu_49158569_31744cuda3std3__45__cpo4cendE - _ZN76_INTERNAL_37f5b911_40_flash_fwd_hdim192_128_fp16_split_sm90_cu_49158569_31744cuda3std3__419piecewise_constructE)
_ZN76_INTERNAL_37f5b911_40_flash_fwd_hdim192_128_fp16_split_sm90_cu_49158569_31744cuda3std3__419piecewise_constructE:
	.zero		1
	.type		_ZN76_INTERNAL_37f5b911_40_flash_fwd_hdim192_128_fp16_split_sm90_cu_49158569_31744cuda3std3__45__cpo4cendE,@object
	.size		_ZN76_INTERNAL_37f5b911_40_flash_fwd_hdim192_128_fp16_split_sm90_cu_49158569_31744cuda3std3__45__cpo4cendE,(_ZN76_INTERNAL_37f5b911_40_flash_fwd_hdim192_128_fp16_split_sm90_cu_49158569_31744cuda3std6ranges3__45__cpo4swapE - _ZN76_INTERNAL_37f5b911_40_flash_fwd_hdim192_128_fp16_split_sm90_cu_49158569_31744cuda3std3__45__cpo4cendE)
_ZN76_INTERNAL_37f5b911_40_flash_fwd_hdim192_128_fp16_split_sm90_cu_49158569_31744cuda3std3__45__cpo4cendE:
	.zero		1
	.type		_ZN76_INTERNAL_37f5b911_40_flash_fwd_hdim192_128_fp16_split_sm90_cu_49158569_31744cuda3std6ranges3__45__cpo4swapE,@object
	.size		_ZN76_INTERNAL_37f5b911_40_flash_fwd_hdim192_128_fp16_split_sm90_cu_49158569_31744cuda3std6ranges3__45__cpo4swapE,(.L_7 - _ZN76_INTERNAL_37f5b911_40_flash_fwd_hdim192_128_fp16_split_sm90_cu_49158569_31744cuda3std6ranges3__45__cpo4swapE)
_ZN76_INTERNAL_37f5b911_40_flash_fwd_hdim192_128_fp16_split_sm90_cu_49158569_31744cuda3std6ranges3__45__cpo4swapE:
	.zero		1
.L_7:


//--------------------- .nv.constant0._ZN7cutlass13device_kernelIN5flash11enable_sm90INS1_16FlashAttnFwdSm90INS1_25CollectiveMainloopFwdSm90ILi2EN4cute5tupleIJNS5_1CILi1EEES8_S8_EEENS6_IJNS7_ILi128EEESA_NS7_ILi192EEEEEELi128ENS_6half_tEfNS_4arch4Sm90ELb0ELb0ELb0ELb0ELb0ELb0ELb0ELb1ELb1ELb1ELb1ELb0EEENS1_21CollectiveEpilogueFwdINS6_IJSA_SA_SA_EEES9_SD_SF_Li256ELb0ELb1ELb1ELb0EEENS1_19SingleTileSchedulerILb0ELb1ELb1ELi128EEEEEEEEEvNT_6ParamsE --------------------------
	.section	.nv.constant0._ZN7cutlass13device_kernelIN5flash11enable_sm90INS1_16FlashAttnFwdSm90INS1_25CollectiveMainloopFwdSm90ILi2EN4cute5tupleIJNS5_1CILi1EEES8_S8_EEENS6_IJNS7_ILi128EEESA_NS7_ILi192EEEEEELi128ENS_6half_tEfNS_4arch4Sm90ELb0ELb0ELb0ELb0ELb0ELb0ELb0ELb1ELb1ELb1ELb1ELb0EEENS1_21CollectiveEpilogueFwdINS6_IJSA_SA_SA_EEES9_SD_SF_Li256ELb0ELb1ELb1ELb0EEENS1_19SingleTileSchedulerILb0ELb1ELb1ELi128EEEEEEEEEvNT_6ParamsE,"a",@progbits
	.sectionflags	@""
	.align	4
.nv.constant0._ZN7cutlass13device_kernelIN5flash11enable_sm90INS1_16FlashAttnFwdSm90INS1_25CollectiveMainloopFwdSm90ILi2EN4cute5tupleIJNS5_1CILi1EEES8_S8_EEENS6_IJNS7_ILi128EEESA_NS7_ILi192EEEEEELi128ENS_6half_tEfNS_4arch4Sm90ELb0ELb0ELb0ELb0ELb0ELb0ELb0ELb1ELb1ELb1ELb1ELb0EEENS1_21CollectiveEpilogueFwdINS6_IJSA_SA_SA_EEES9_SD_SF_Li256ELb0ELb1ELb1ELb0EEENS1_19SingleTileSchedulerILb0ELb1ELb1ELi128EEEEEEEEEvNT_6ParamsE:
	.zero		3456


//--------------------- .nv.constant0._ZN7cutlass13device_kernelIN5flash11enable_sm90INS1_16FlashAttnFwdSm90INS1_25CollectiveMainloopFwdSm90ILi2EN4cute5tupleIJNS5_1CILi1EEES8_S8_EEENS6_IJNS7_ILi128EEESA_NS7_ILi192EEEEEELi128ENS_6half_tEfNS_4arch4Sm90ELb0ELb0ELb0ELb1ELb0ELb0ELb0ELb1ELb1ELb1ELb1ELb0EEENS1_21CollectiveEpilogueFwdINS6_IJSA_SA_SA_EEES9_SD_SF_Li256ELb1ELb1ELb1ELb0EEENS1_36VarlenDynamicPersistentTileSchedulerILi128ELi128ELi256ELi128ELb1ELb1ELb1ELb0ELb1ELb1EEEEEEEEEvNT_6ParamsE --------------------------
	.section	.nv.constant0._ZN7cutlass13device_kernelIN5flash11enable_sm90INS1_16FlashAttnFwdSm90INS1_25CollectiveMainloopFwdSm90ILi2EN4cute5tupleIJNS5_1CILi1EEES8_S8_EEENS6_IJNS7_ILi128EEESA_NS7_ILi192EEEEEELi128ENS_6half_tEfNS_4arch4Sm90ELb0ELb0ELb0ELb1ELb0ELb0ELb0ELb1ELb1ELb1ELb1ELb0EEENS1_21CollectiveEpilogueFwdINS6_IJSA_SA_SA_EEES9_SD_SF_Li256ELb1ELb1ELb1ELb0EEENS1_36VarlenDynamicPersistentTileSchedulerILi128ELi128ELi256ELi128ELb1ELb1ELb1ELb0ELb1ELb1EEEEEEEEEvNT_6ParamsE,"a",@progbits
	.sectionflags	@""
	.align	4
.nv.constant0._ZN7cutlass13device_kernelIN5flash11enable_sm90INS1_16FlashAttnFwdSm90INS1_25CollectiveMainloopFwdSm90ILi2EN4cute5tupleIJNS5_1CILi1EEES8_S8_EEENS6_IJNS7_ILi128EEESA_NS7_ILi192EEEEEELi128ENS_6half_tEfNS_4arch4Sm90ELb0ELb0ELb0ELb1ELb0ELb0ELb0ELb1ELb1ELb1ELb1ELb0EEENS1_21CollectiveEpilogueFwdINS6_IJSA_SA_SA_EEES9_SD_SF_Li256ELb1ELb1ELb1ELb0EEENS1_36VarlenDynamicPersistentTileSchedulerILi128ELi128ELi256ELi128ELb1ELb1ELb1ELb0ELb1ELb1EEEEEEEEEvNT_6ParamsE:
	.zero		3584


//--------------------- .nv.constant0._ZN7cutlass13device_kernelIN5flash11enable_sm90INS1_16FlashAttnFwdSm90INS1_25CollectiveMainloopFwdSm90ILi2EN4cute5tupleIJNS5_1CILi1EEES8_S8_EEENS6_IJNS7_ILi128EEESA_NS7_ILi192EEEEEELi128ENS_6half_tEfNS_4arch4Sm90ELb0ELb0ELb0ELb1ELb0ELb1ELb0ELb1ELb1ELb1ELb1ELb0EEENS1_21CollectiveEpilogueFwdINS6_IJSA_SA_SA_EEES9_SD_SF_Li256ELb1ELb1ELb1ELb0EEENS1_36VarlenDynamicPersistentTileSchedulerILi128ELi128ELi256ELi128ELb1ELb1ELb1ELb0ELb1ELb1EEEEEEEEEvNT_6ParamsE --------------------------
	.section	.nv.constant0._ZN7cutlass13device_kernelIN5flash11enable_sm90INS1_16FlashAttnFwdSm90INS1_25CollectiveMainloopFwdSm90ILi2EN4cute5tupleIJNS5_1CILi1EEES8_S8_EEENS6_IJNS7_ILi128EEESA_NS7_ILi192EEEEEELi128ENS_6half_tEfNS_4arch4Sm90ELb0ELb0ELb0ELb1ELb0ELb1ELb0ELb1ELb1ELb1ELb1ELb0EEENS1_21CollectiveEpilogueFwdINS6_IJSA_SA_SA_EEES9_SD_SF_Li256ELb1ELb1ELb1ELb0EEENS1_36VarlenDynamicPersistentTileSchedulerILi128ELi128ELi256ELi128ELb1ELb1ELb1ELb0ELb1ELb1EEEEEEEEEvNT_6ParamsE,"a",@progbits
	.sectionflags	@""
	.align	4
.nv.constant0._ZN7cutlass13device_kernelIN5flash11enable_sm90INS1_16FlashAttnFwdSm90INS1_25CollectiveMainloopFwdSm90ILi2EN4cute5tupleIJNS5_1CILi1EEES8_S8_EEENS6_IJNS7_ILi128EEESA_NS7_ILi192EEEEEELi128ENS_6half_tEfNS_4arch4Sm90ELb0ELb0ELb0ELb1ELb0ELb1ELb0ELb1ELb1ELb1ELb1ELb0EEENS1_21CollectiveEpilogueFwdINS6_IJSA_SA_SA_EEES9_SD_SF_Li256ELb1ELb1ELb1ELb0EEENS1_36VarlenDynamicPersistentTileSchedulerILi128ELi128ELi256ELi128ELb1ELb1ELb1ELb0ELb1ELb1EEEEEEEEEvNT_6ParamsE:
	.zero		3584


//--------------------- .nv.constant0._ZN7cutlass13device_kernelIN5flash11enable_sm90INS1_16FlashAttnFwdSm90INS1_25CollectiveMainloopFwdSm90ILi2EN4cute5tupleIJNS5_1CILi1EEES8_S8_EEENS6_IJNS7_ILi128EEENS7_ILi96EEENS7_ILi192EEEEEELi128ENS_6half_tEfNS_4arch4Sm90ELb0ELb1ELb0ELb0ELb0ELb0ELb0ELb1ELb1ELb1ELb1ELb0EEENS1_21CollectiveEpilogueFwdINS6_IJSA_SA_SB_EEES9_SE_SG_Li256ELb0ELb1ELb1ELb0EEENS1_19SingleTileSchedulerILb0ELb1ELb1ELi128EEEEEEEEEvNT_6ParamsE --------------------------
	.section	.nv.constant0._ZN7cutlass13device_kernelIN5flash11enable_sm90INS1_16FlashAttnFwdSm90INS1_25CollectiveMainloopFwdSm90ILi2EN4cute5tupleIJNS5_1CILi1EEES8_S8_EEENS6_IJNS7_ILi128EEENS7_ILi96EEENS7_ILi192EEEEEELi128ENS_6half_tEfNS_4arch4Sm90ELb0ELb1ELb0ELb0ELb0ELb0ELb0ELb1ELb1ELb1ELb1ELb0EEENS1_21CollectiveEpilogueFwdINS6_IJSA_SA_SB_EEES9_SE_SG_Li256ELb0ELb1ELb1ELb0EEENS1_19SingleTileSchedulerILb0ELb1ELb1ELi128EEEEEEEEEvNT_6ParamsE,"a",@progbits
	.sectionflags	@""
	.align	4
.nv.constant0._ZN7cutlass13device_kernelIN5flash11enable_sm90INS1_16FlashAttnFwdSm90INS1_25CollectiveMainloopFwdSm90ILi2EN4cute5tupleIJNS5_1CILi1EEES8_S8_EEENS6_IJNS7_ILi128EEENS7_ILi96EEENS7_ILi192EEEEEELi128ENS_6half_tEfNS_4arch4Sm90ELb0ELb1ELb0ELb0ELb0ELb0ELb0ELb1ELb1ELb1ELb1ELb0EEENS1_21CollectiveEpilogueFwdINS6_IJSA_SA_SB_EEES9_SE_SG_Li256ELb0ELb1ELb1ELb0EEENS1_19SingleTileSchedulerILb0ELb1ELb1ELi128EEEEEEEEEvNT_6ParamsE:
	.zero		3456


//--------------------- .nv.constant0._ZN7cutlass13device_kernelIN5flash11enable_sm90INS1_16FlashAttnFwdSm90INS1_25CollectiveMainloopFwdSm90ILi2EN4cute5tupleIJNS5_1CILi1EEES8_S8_EEENS6_IJNS7_ILi128EEENS7_ILi96EEENS7_ILi192EEEEEELi128ENS_6half_tEfNS_4arch4Sm90ELb0ELb1ELb0ELb1ELb0ELb0ELb0ELb1ELb1ELb1ELb1ELb0EEENS1_21CollectiveEpilogueFwdINS6_IJSA_SA_SB_EEES9_SE_SG_Li256ELb1ELb1ELb1ELb0EEENS1_36VarlenDynamicPersistentTileSchedulerILi128ELi96ELi256ELi128ELb1ELb1ELb1ELb1ELb0ELb1EEEEEEEEEvNT_6ParamsE --------------------------
	.section	.nv.constant0._ZN7cutlass13device_kernelIN5flash11enable_sm90INS1_16FlashAttnFwdSm90INS1_25CollectiveMainloopFwdSm90ILi2EN4cute5tupleIJNS5_1CILi1EEES8_S8_EEENS6_IJNS7_ILi128EEENS7_ILi96EEENS7_ILi192EEEEEELi128ENS_6half_tEfNS_4arch4Sm90ELb0ELb1ELb0ELb1ELb0ELb0ELb0ELb1ELb1ELb1ELb1ELb0EEENS1_21CollectiveEpilogueFwdINS6_IJSA_SA_SB_EEES9_SE_SG_Li256ELb1ELb1ELb1ELb0EEENS1_36VarlenDynamicPersistentTileSchedulerILi128ELi96ELi256ELi128ELb1ELb1ELb1ELb1ELb0ELb1EEEEEEEEEvNT_6ParamsE,"a",@progbits
	.sectionflags	@""
	.align	4
.nv.constant0._ZN7cutlass13device_kernelIN5flash11enable_sm90INS1_16FlashAttnFwdSm90INS1_25CollectiveMainloopFwdSm90ILi2EN4cute5tupleIJNS5_1CILi1EEES8_S8_EEENS6_IJNS7_ILi128EEENS7_ILi96EEENS7_ILi192EEEEEELi128ENS_6half_tEfNS_4arch4Sm90ELb0ELb1ELb0ELb1ELb0ELb0ELb0ELb1ELb1ELb1ELb1ELb0EEENS1_21CollectiveEpilogueFwdINS6_IJSA_SA_SB_EEES9_SE_SG_Li256ELb1ELb1ELb1ELb0EEENS1_36VarlenDynamicPersistentTileSchedulerILi128ELi96ELi256ELi128ELb1ELb1ELb1ELb1ELb0ELb1EEEEEEEEEvNT_6ParamsE:
	.zero		3584


//--------------------- .nv.constant0._ZN7cutlass13device_kernelIN5flash11enable_sm90INS1_16FlashAttnFwdSm90INS1_25CollectiveMainloopFwdSm90ILi2EN4cute5tupleIJNS5_1CILi1EEES8_S8_EEENS6_IJNS7_ILi128EEENS7_ILi96EEENS7_ILi192EEEEEELi128ENS_6half_tEfNS_4arch4Sm90ELb0ELb1ELb0ELb1ELb0ELb1ELb0ELb1ELb1ELb1ELb1ELb0EEENS1_21CollectiveEpilogueFwdINS6_IJSA_SA_SB_EEES9_SE_SG_Li256ELb1ELb1ELb1ELb0EEENS1_36VarlenDynamicPersistentTileSchedulerILi128ELi96ELi256ELi128ELb1ELb1ELb1ELb1ELb0ELb1EEEEEEEEEvNT_6ParamsE --------------------------
	.section	.nv.constant0._ZN7cutlass13device_kernelIN5flash11enable_sm90INS1_16FlashAttnFwdSm90INS1_25CollectiveMainloopFwdSm90ILi2EN4cute5tupleIJNS5_1CILi1EEES8_S8_EEENS6_IJNS7_ILi128EEENS7_ILi96EEENS7_ILi192EEEEEELi128ENS_6half_tEfNS_4arch4Sm90ELb0ELb1ELb0ELb1ELb0ELb1ELb0ELb1ELb1ELb1ELb1ELb0EEENS1_21CollectiveEpilogueFwdINS6_IJSA_SA_SB_EEES9_SE_SG_Li256ELb1ELb1ELb1ELb0EEENS1_36VarlenDynamicPersistentTileSchedulerILi128ELi96ELi256ELi128ELb1ELb1ELb1ELb1ELb0ELb1EEEEEEEEEvNT_6ParamsE,"a",@progbits
	.sectionflags	@""
	.align	4
.nv.constant0._ZN7cutlass13device_kernelIN5flash11enable_sm90INS1_16FlashAttnFwdSm90INS1_25CollectiveMainloopFwdSm90ILi2EN4cute5tupleIJNS5_1CILi1EEES8_S8_EEENS6_IJNS7_ILi128EEENS7_ILi96EEENS7_ILi192EEEEEELi128ENS_6half_tEfNS_4arch4Sm90ELb0ELb1ELb0ELb1ELb0ELb1ELb0ELb1ELb1ELb1ELb1ELb0EEENS1_21CollectiveEpilogueFwdINS6_IJSA_SA_SB_EEES9_SE_SG_Li256ELb1ELb1ELb1ELb0EEENS1_36VarlenDynamicPersistentTileSchedulerILi128ELi96ELi256ELi128ELb1ELb1ELb1ELb1ELb0ELb1EEEEEEEEEvNT_6ParamsE:
	.zero		3584


//--------------------- .nv.constant0._ZN7cutlass13device_kernelIN5flash11enable_sm90INS1_16FlashAttnFwdSm90INS1_25CollectiveMainloopFwdSm90ILi2EN4cute5tupleIJNS5_1CILi1EEES8_S8_EEENS6_IJNS7_ILi128EEESA_NS7_ILi192EEEEEELi128ENS_6half_tEfNS_4arch4Sm90ELb1ELb0ELb0ELb0ELb0ELb0ELb0ELb1ELb1ELb1ELb1ELb0EEENS1_21CollectiveEpilogueFwdINS6_IJSA_SA_SA_EEES9_SD_SF_Li256ELb0ELb1ELb1ELb0EEENS1_19SingleTileSchedulerILb0ELb1ELb1ELi128EEEEEEEEEvNT_6ParamsE --------------------------
	.section	.nv.constant0._ZN7cutlass13device_kernelIN5flash11enable_sm90INS1_16FlashAttnFwdSm90INS1_25CollectiveMainloopFwdSm90ILi2EN4cute5tupleIJNS5_1CILi1EEES8_S8_EEENS6_IJNS7_ILi128EEESA_NS7_ILi192EEEEEELi128ENS_6half_tEfNS_4arch4Sm90ELb1ELb0ELb0ELb0ELb0ELb0ELb0ELb1ELb1ELb1ELb1ELb0EEENS1_21CollectiveEpilogueFwdINS6_IJSA_SA_SA_EEES9_SD_SF_Li256ELb0ELb1ELb1ELb0EEENS1_19SingleTileSchedulerILb0ELb1ELb1ELi128EEEEEEEEEvNT_6ParamsE,"a",@progbits
	.sectionflags	@""
	.align	4
.nv.constant0._ZN7cutlass13device_kernelIN5flash11enable_sm90INS1_16FlashAttnFwdSm90INS1_25CollectiveMainloopFwdSm90ILi2EN4cute5tupleIJNS5_1CILi1EEES8_S8_EEENS6_IJNS7_ILi128EEESA_NS7_ILi192EEEEEELi128ENS_6half_tEfNS_4arch4Sm90ELb1ELb0ELb0ELb0ELb0ELb0ELb0ELb1ELb1ELb1ELb1ELb0EEENS1_21CollectiveEpilogueFwdINS6_IJSA_SA_SA_EEES9_SD_SF_Li256ELb0ELb1ELb1ELb0EEENS1_19SingleTileSchedulerILb0ELb1ELb1ELi128EEEEEEEEEvNT_6ParamsE:
	.zero		3456


//--------------------- .nv.constant0._ZN7cutlass13device_kernelIN5flash11enable_sm90INS1_16FlashAttnFwdSm90INS1_25CollectiveMainloopFwdSm90ILi2EN4cute5tupleIJNS5_1CILi1EEES8_S8_EEENS6_IJNS7_ILi128EEESA_NS7_ILi192EEEEEELi128ENS_6half_tEfNS_4arch4Sm90ELb1ELb0ELb0ELb1ELb0ELb0ELb0ELb1ELb1ELb1ELb1ELb0EEENS1_21CollectiveEpilogueFwdINS6_IJSA_SA_SA_EEES9_SD_SF_Li256ELb1ELb1ELb1ELb0EEENS1_36VarlenDynamicPersistentTileSchedulerILi128ELi128ELi256ELi128ELb1ELb1ELb1ELb1ELb1ELb1EEEEEEEEEvNT_6ParamsE --------------------------
	.section	.nv.constant0._ZN7cutlass13device_kernelIN5flash11enable_sm90INS1_16FlashAttnFwdSm90INS1_25CollectiveMainloopFwdSm90ILi2EN4cute5tupleIJNS5_1CILi1EEES8_S8_EEENS6_IJNS7_ILi128EEESA_NS7_ILi192EEEEEELi128ENS_6half_tEfNS_4arch4Sm90ELb1ELb0ELb0ELb1ELb0ELb0ELb0ELb1ELb1ELb1ELb1ELb0EEENS1_21CollectiveEpilogueFwdINS6_IJSA_SA_SA_EEES9_SD_SF_Li256ELb1ELb1ELb1ELb0EEENS1_36VarlenDynamicPersistentTileSchedulerILi128ELi128ELi256ELi128ELb1ELb1ELb1ELb1ELb1ELb1EEEEEEEEEvNT_6ParamsE,"a",@progbits
	.sectionflags	@""
	.align	4
.nv.constant0._ZN7cutlass13device_kernelIN5flash11enable_sm90INS1_16FlashAttnFwdSm90INS1_25CollectiveMainloopFwdSm90ILi2EN4cute5tupleIJNS5_1CILi1EEES8_S8_EEENS6_IJNS7_ILi128EEESA_NS7_ILi192EEEEEELi128ENS_6half_tEfNS_4arch4Sm90ELb1ELb0ELb0ELb1ELb0ELb0ELb0ELb1ELb1ELb1ELb1ELb0EEENS1_21CollectiveEpilogueFwdINS6_IJSA_SA_SA_EEES9_SD_SF_Li256ELb1ELb1ELb1ELb0EEENS1_36VarlenDynamicPersistentTileSchedulerILi128ELi128ELi256ELi128ELb1ELb1ELb1ELb1ELb1ELb1EEEEEEEEEvNT_6ParamsE:
	.zero		3584


//--------------------- .nv.constant0._ZN7cutlass13device_kernelIN5flash11enable_sm90INS1_16FlashAttnFwdSm90INS1_25CollectiveMainloopFwdSm90ILi2EN4cute5tupleIJNS5_1CILi1EEES8_S8_EEENS6_IJNS7_ILi128EEESA_NS7_ILi192EEEEEELi128ENS_6half_tEfNS_4arch4Sm90ELb1ELb0ELb0ELb1ELb0ELb1ELb0ELb1ELb1ELb1ELb1ELb0EEENS1_21CollectiveEpilogueFwdINS6_IJSA_SA_SA_EEES9_SD_SF_Li256ELb1ELb1ELb1ELb0EEENS1_36VarlenDynamicPersistentTileSchedulerILi128ELi128ELi256ELi128ELb1ELb1ELb1ELb1ELb1ELb1EEEEEEEEEvNT_6ParamsE --------------------------
	.section	.nv.constant0._ZN7cutlass13device_kernelIN5flash11enable_sm90INS1_16FlashAttnFwdSm90INS1_25CollectiveMainloopFwdSm90ILi2EN4cute5tupleIJNS5_1CILi1EEES8_S8_EEENS6_IJNS7_ILi128EEESA_NS7_ILi192EEEEEELi128ENS_6half_tEfNS_4arch4Sm90ELb1ELb0ELb0ELb1ELb0ELb1ELb0ELb1ELb1ELb1ELb1ELb0EEENS1_21CollectiveEpilogueFwdINS6_IJSA_SA_SA_EEES9_SD_SF_Li256ELb1ELb1ELb1ELb0EEENS1_36VarlenDynamicPersistentTileSchedulerILi128ELi128ELi256ELi128ELb1ELb1ELb1ELb1ELb1ELb1EEEEEEEEEvNT_6ParamsE,"a",@progbits
	.sectionflags	@""
	.align	4
.nv.constant0._ZN7cutlass13device_kernelIN5flash11enable_sm90INS1_16FlashAttnFwdSm90INS1_25CollectiveMainloopFwdSm90ILi2EN4cute5tupleIJNS5_1CILi1EEES8_S8_EEENS6_IJNS7_ILi128EEESA_NS7_ILi192EEEEEELi128ENS_6half_tEfNS_4arch4Sm90ELb1ELb0ELb0ELb1ELb0ELb1ELb0ELb1ELb1ELb1ELb1ELb0EEENS1_21CollectiveEpilogueFwdINS6_IJSA_SA_SA_EEES9_SD_SF_Li256ELb1ELb1ELb1ELb0EEENS1_36VarlenDynamicPersistentTileSchedulerILi128ELi128ELi256ELi128ELb1ELb1ELb1ELb1ELb1ELb1EEEEEEEEEvNT_6ParamsE:
	.zero		3584


//--------------------- SYMBOLS --------------------------

	.type		.nv.reservedSmem.offset0,@object
	.size		.nv.reservedSmem.offset0,0x4
